	.target	sm_100a

	.elftype	@"ET_EXEC"


//--------------------- .note.nv.tkinfo           --------------------------
	.section	.note.nv.tkinfo,"",@"SHT_NOTE"
	.sectionflags	@"SHF_NOTE_NV_TKINFO"
	.tkinfo
        /*0018*/ 	.word	0x00000002
        /*0030*/ 	.string	""
        /*0030*/ 	.string	"ptxas"
        /*0030*/ 	.string	"Cuda compilation tools, release 13.0, V13.0.88"
        /*0030*/ 	.string	"Build cuda_13.0.r13.0/compiler.36424714_0"
        /*0030*/ 	.string	"-arch sm_100a -m 64 "



//--------------------- .note.nv.cuinfo           --------------------------
	.section	.note.nv.cuinfo,"",@"SHT_NOTE"
	.sectionflags	@"SHF_NOTE_NV_CUINFO"
        /*0018*/ 	.short	0x0002
        /*001a*/ 	.short	0x0064
        /*001c*/ 	.short	0x0082
	.zero		2


//--------------------- .nv.info                  --------------------------
	.section	.nv.info,"",@"SHT_CUDA_INFO"
	.align	4


	//----- nvinfo : EIATTR_REGCOUNT
	.align		4
        /*0000*/ 	.byte	0x04, 0x2f
        /*0002*/ 	.short	(.L_19 - .L_18)
	.align		4
.L_18:
        /*0004*/ 	.word	index@(_ZN7cutlass13device_kernelINS_4gemm6kernel13GemmUniversalIN4cute5tupleIJiiiiEEENS1_10collective13CollectiveMmaINS1_35MainloopSm100TmaUmmaWarpSpecializedILi9ELi2ELi4ENS5_IJNS4_1CILi2EEESB_NSA_ILi1EEEEEEEENS5_IJNSA_ILi256EEENSA_ILi64EEENSA_ILi32EEEEEEfNS5_IJlSC_lEEEfSJ_NS4_8TiledMMAINS4_8MMA_AtomIJNS4_23SM100_MMA_TF32_2x1SM_SSINS_10tfloat32_tESN_fLi256ELi64ELNS4_4UMMA5MajorE0ELSP_0ELNSO_7ScaleInE0ELSQ_0EEEEEENS4_6LayoutINS5_IJSC_SC_SC_EEENS5_IJNSA_ILi0EEESV_SV_EEEEENS5_IJNS4_10UnderscoreESY_SY_EEEEENS4_28SM100_TMA_2SM_LOAD_MULTICASTENS4_14ComposedLayoutINS4_7SwizzleILi3ELi4ELi3EEENS4_18smem_ptr_flag_bitsILi32EEENST_INS5_IJNSA_ILi8EEESH_EEENS5_IJSH_SC_EEEEEEEvNS4_8identityENS4_18SM100_TMA_2SM_LOADES1B_vS1C_EENS_8epilogue10collective18CollectiveEpilogueINS1F_23Sm100TmaWarpSpecializedILi4ELi2ELi16ELb1ELb0EEEJNS5_IJNSA_ILi128EEESG_SH_EEENS5_IJNST_IS1K_SC_EENST_INSA_ILi16EEESC_EEEEEfSJ_fSJ_NS1F_6fusion15FusionCallbacksIS1J_NS1Q_17LinearCombinationIffffLNS_15FloatRoundStyleE2EEES1L_S1P_JEEENS4_5SM1004TMEM4LOAD26SM100_TMEM_LOAD_32dp32b16xENS4_13SM90_TMA_LOADENS12_INS13_ILi2ELi4ELi3EEES16_NST_INS5_IJS17_S1N_EEENS5_IJS1N_SC_EEEEEEENS4_39AutoVectorizingCopyWithAssumedAlignmentILi128EEENS4_14SM90_TMA_STOREES25_S27_S27_EEEvvEEEEvNT_6ParamsE)
        /*0008*/ 	.word	0x0000004c


	//----- nvinfo : EIATTR_FRAME_SIZE
	.align		4
.L_19:
        /*000c*/ 	.byte	0x04, 0x11
        /*000e*/ 	.short	(.L_21 - .L_20)
	.align		4
.L_20:
        /*0010*/ 	.word	index@($__internal_2_$__cuda_sm10x_tcgen05_guardrail_trap_unallocated_columns_being_dealloced)
        /*0014*/ 	.word	0x00000000


	//----- nvinfo : EIATTR_FRAME_SIZE
	.align		4
.L_21:
        /*0018*/ 	.byte	0x04, 0x11
        /*001a*/ 	.short	(.L_23 - .L_22)
	.align		4
.L_22:
        /*001c*/ 	.word	index@($__internal_1_$__cuda_sm10x_tcgen05_guardrail_trap_phase_invalid_during_alloc)
        /*0020*/ 	.word	0x00000000


	//----- nvinfo : EIATTR_FRAME_SIZE
	.align		4
.L_23:
        /*0024*/ 	.byte	0x04, 0x11
        /*0026*/ 	.short	(.L_25 - .L_24)
	.align		4
.L_24:
        /*0028*/ 	.word	index@($__internal_0_$__cuda_sm10x_tcgen05_guardrail_trap_col_being_dealloced_not_returned_by_alloc)
        /*002c*/ 	.word	0x00000000


	//----- nvinfo : EIATTR_FRAME_SIZE
	.align		4
.L_25:
        /*0030*/ 	.byte	0x04, 0x11
        /*0032*/ 	.short	(.L_27 - .L_26)
	.align		4
.L_26:
        /*0034*/ 	.word	index@(_ZN7cutlass13device_kernelINS_4gemm6kernel13GemmUniversalIN4cute5tupleIJiiiiEEENS1_10collective13CollectiveMmaINS1_35MainloopSm100TmaUmmaWarpSpecializedILi9ELi2ELi4ENS5_IJNS4_1CILi2EEESB_NSA_ILi1EEEEEEEENS5_IJNSA_ILi256EEENSA_ILi64EEENSA_ILi32EEEEEEfNS5_IJlSC_lEEEfSJ_NS4_8TiledMMAINS4_8MMA_AtomIJNS4_23SM100_MMA_TF32_2x1SM_SSINS_10tfloat32_tESN_fLi256ELi64ELNS4_4UMMA5MajorE0ELSP_0ELNSO_7ScaleInE0ELSQ_0EEEEEENS4_6LayoutINS5_IJSC_SC_SC_EEENS5_IJNSA_ILi0EEESV_SV_EEEEENS5_IJNS4_10UnderscoreESY_SY_EEEEENS4_28SM100_TMA_2SM_LOAD_MULTICASTENS4_14ComposedLayoutINS4_7SwizzleILi3ELi4ELi3EEENS4_18smem_ptr_flag_bitsILi32EEENST_INS5_IJNSA_ILi8EEESH_EEENS5_IJSH_SC_EEEEEEEvNS4_8identityENS4_18SM100_TMA_2SM_LOADES1B_vS1C_EENS_8epilogue10collective18CollectiveEpilogueINS1F_23Sm100TmaWarpSpecializedILi4ELi2ELi16ELb1ELb0EEEJNS5_IJNSA_ILi128EEESG_SH_EEENS5_IJNST_IS1K_SC_EENST_INSA_ILi16EEESC_EEEEEfSJ_fSJ_NS1F_6fusion15FusionCallbacksIS1J_NS1Q_17LinearCombinationIffffLNS_15FloatRoundStyleE2EEES1L_S1P_JEEENS4_5SM1004TMEM4LOAD26SM100_TMEM_LOAD_32dp32b16xENS4_13SM90_TMA_LOADENS12_INS13_ILi2ELi4ELi3EEES16_NST_INS5_IJS17_S1N_EEENS5_IJS1N_SC_EEEEEEENS4_39AutoVectorizingCopyWithAssumedAlignmentILi128EEENS4_14SM90_TMA_STOREES25_S27_S27_EEEvvEEEEvNT_6ParamsE)
        /*0038*/ 	.word	0x00000000


	//----- nvinfo : EIATTR_MIN_STACK_SIZE
	.align		4
.L_27:
        /*003c*/ 	.byte	0x04, 0x12
        /*003e*/ 	.short	(.L_29 - .L_28)
	.align		4
.L_28:
        /*0040*/ 	.word	index@(_ZN7cutlass13device_kernelINS_4gemm6kernel13GemmUniversalIN4cute5tupleIJiiiiEEENS1_10collective13CollectiveMmaINS1_35MainloopSm100TmaUmmaWarpSpecializedILi9ELi2ELi4ENS5_IJNS4_1CILi2EEESB_NSA_ILi1EEEEEEEENS5_IJNSA_ILi256EEENSA_ILi64EEENSA_ILi32EEEEEEfNS5_IJlSC_lEEEfSJ_NS4_8TiledMMAINS4_8MMA_AtomIJNS4_23SM100_MMA_TF32_2x1SM_SSINS_10tfloat32_tESN_fLi256ELi64ELNS4_4UMMA5MajorE0ELSP_0ELNSO_7ScaleInE0ELSQ_0EEEEEENS4_6LayoutINS5_IJSC_SC_SC_EEENS5_IJNSA_ILi0EEESV_SV_EEEEENS5_IJNS4_10UnderscoreESY_SY_EEEEENS4_28SM100_TMA_2SM_LOAD_MULTICASTENS4_14ComposedLayoutINS4_7SwizzleILi3ELi4ELi3EEENS4_18smem_ptr_flag_bitsILi32EEENST_INS5_IJNSA_ILi8EEESH_EEENS5_IJSH_SC_EEEEEEEvNS4_8identityENS4_18SM100_TMA_2SM_LOADES1B_vS1C_EENS_8epilogue10collective18CollectiveEpilogueINS1F_23Sm100TmaWarpSpecializedILi4ELi2ELi16ELb1ELb0EEEJNS5_IJNSA_ILi128EEESG_SH_EEENS5_IJNST_IS1K_SC_EENST_INSA_ILi16EEESC_EEEEEfSJ_fSJ_NS1F_6fusion15FusionCallbacksIS1J_NS1Q_17LinearCombinationIffffLNS_15FloatRoundStyleE2EEES1L_S1P_JEEENS4_5SM1004TMEM4LOAD26SM100_TMEM_LOAD_32dp32b16xENS4_13SM90_TMA_LOADENS12_INS13_ILi2ELi4ELi3EEES16_NST_INS5_IJS17_S1N_EEENS5_IJS1N_SC_EEEEEEENS4_39AutoVectorizingCopyWithAssumedAlignmentILi128EEENS4_14SM90_TMA_STOREES25_S27_S27_EEEvvEEEEvNT_6ParamsE)
        /*0044*/ 	.word	0x00000000
.L_29:


//--------------------- .nv.compat                --------------------------
	.section	.nv.compat,"",@"SHT_CUDA_COMPAT_INFO"
	.align	4
        /*0000*/ 	.byte	0x02, 0x09, 0x01, 0x00, 0x02, 0x02, 0x02, 0x00, 0x02, 0x05, 0x05, 0x00, 0x03, 0x07, 0x01, 0x01
        /*0010*/ 	.byte	0x02, 0x03, 0x01, 0x00, 0x02, 0x06, 0x01, 0x00, 0x04, 0x0b, 0x08, 0x00, 0x09, 0x00, 0x00, 0x00
        /*0020*/ 	.byte	0x00, 0x00, 0x00, 0x00


//--------------------- .nv.info._ZN7cutlass13device_kernelINS_4gemm6kernel13GemmUniversalIN4cute5tupleIJiiiiEEENS1_10collective13CollectiveMmaINS1_35MainloopSm100TmaUmmaWarpSpecializedILi9ELi2ELi4ENS5_IJNS4_1CILi2EEESB_NSA_ILi1EEEEEEEENS5_IJNSA_ILi256EEENSA_ILi64EEENSA_ILi32EEEEEEfNS5_IJlSC_lEEEfSJ_NS4_8TiledMMAINS4_8MMA_AtomIJNS4_23SM100_MMA_TF32_2x1SM_SSINS_10tfloat32_tESN_fLi256ELi64ELNS4_4UMMA5MajorE0ELSP_0ELNSO_7ScaleInE0ELSQ_0EEEEEENS4_6LayoutINS5_IJSC_SC_SC_EEENS5_IJNSA_ILi0EEESV_SV_EEEEENS5_IJNS4_10UnderscoreESY_SY_EEEEENS4_28SM100_TMA_2SM_LOAD_MULTICASTENS4_14ComposedLayoutINS4_7SwizzleILi3ELi4ELi3EEENS4_18smem_ptr_flag_bitsILi32EEENST_INS5_IJNSA_ILi8EEESH_EEENS5_IJSH_SC_EEEEEEEvNS4_8identityENS4_18SM100_TMA_2SM_LOADES1B_vS1C_EENS_8epilogue10collective18CollectiveEpilogueINS1F_23Sm100TmaWarpSpecializedILi4ELi2ELi16ELb1ELb0EEEJNS5_IJNSA_ILi128EEESG_SH_EEENS5_IJNST_IS1K_SC_EENST_INSA_ILi16EEESC_EEEEEfSJ_fSJ_NS1F_6fusion15FusionCallbacksIS1J_NS1Q_17LinearCombinationIffffLNS_15FloatRoundStyleE2EEES1L_S1P_JEEENS4_5SM1004TMEM4LOAD26SM100_TMEM_LOAD_32dp32b16xENS4_13SM90_TMA_LOADENS12_INS13_ILi2ELi4ELi3EEES16_NST_INS5_IJS17_S1N_EEENS5_IJS1N_SC_EEEEEEENS4_39AutoVectorizingCopyWithAssumedAlignmentILi128EEENS4_14SM90_TMA_STOREES25_S27_S27_EEEvvEEEEvNT_6ParamsE --------------------------
	.section	.nv.info._ZN7cutlass13device_kernelINS_4gemm6kernel13GemmUniversalIN4cute5tupleIJiiiiEEENS1_10collective13CollectiveMmaINS1_35MainloopSm100TmaUmmaWarpSpecializedILi9ELi2ELi4ENS5_IJNS4_1CILi2EEESB_NSA_ILi1EEEEEEEENS5_IJNSA_ILi256EEENSA_ILi64EEENSA_ILi32EEEEEEfNS5_IJlSC_lEEEfSJ_NS4_8TiledMMAINS4_8MMA_AtomIJNS4_23SM100_MMA_TF32_2x1SM_SSINS_10tfloat32_tESN_fLi256ELi64ELNS4_4UMMA5MajorE0ELSP_0ELNSO_7ScaleInE0ELSQ_0EEEEEENS4_6LayoutINS5_IJSC_SC_SC_EEENS5_IJNSA_ILi0EEESV_SV_EEEEENS5_IJNS4_10UnderscoreESY_SY_EEEEENS4_28SM100_TMA_2SM_LOAD_MULTICASTENS4_14ComposedLayoutINS4_7SwizzleILi3ELi4ELi3EEENS4_18smem_ptr_flag_bitsILi32EEENST_INS5_IJNSA_ILi8EEESH_EEENS5_IJSH_SC_EEEEEEEvNS4_8identityENS4_18SM100_TMA_2SM_LOADES1B_vS1C_EENS_8epilogue10collective18CollectiveEpilogueINS1F_23Sm100TmaWarpSpecializedILi4ELi2ELi16ELb1ELb0EEEJNS5_IJNSA_ILi128EEESG_SH_EEENS5_IJNST_IS1K_SC_EENST_INSA_ILi16EEESC_EEEEEfSJ_fSJ_NS1F_6fusion15FusionCallbacksIS1J_NS1Q_17LinearCombinationIffffLNS_15FloatRoundStyleE2EEES1L_S1P_JEEENS4_5SM1004TMEM4LOAD26SM100_TMEM_LOAD_32dp32b16xENS4_13SM90_TMA_LOADENS12_INS13_ILi2ELi4ELi3EEES16_NST_INS5_IJS17_S1N_EEENS5_IJS1N_SC_EEEEEEENS4_39AutoVectorizingCopyWithAssumedAlignmentILi128EEENS4_14SM90_TMA_STOREES25_S27_S27_EEEvvEEEEvNT_6ParamsE,"",@"SHT_CUDA_INFO"
	.sectionflags	@""
	.align	4


	//----- nvinfo : EIATTR_CUDA_API_VERSION
	.align		4
        /*0000*/ 	.byte	0x04, 0x37
        /*0002*/ 	.short	(.L_31 - .L_30)
.L_30:
        /*0004*/ 	.word	0x00000082


	//----- nvinfo : EIATTR_KPARAM_INFO
	.align		4
.L_31:
        /*0008*/ 	.byte	0x04, 0x17
        /*000a*/ 	.short	(.L_33 - .L_32)
.L_32:
        /*000c*/ 	.word	0x00000000
        /*0010*/ 	.short	0x0000
        /*0012*/ 	.short	0x0000
        /*0014*/ 	.byte	0x00, 0xf0, 0x01, 0x20


	//----- nvinfo : EIATTR_AT_ENTRY_FRAGMENTS
	.align		4
.L_33:
        /*0018*/ 	.byte	0x04, 0x4f
        /*001a*/ 	.short	(.L_35 - .L_34)


	//   ....[0]....
.L_34:
        /*001c*/ 	.word	0x00000007


	//----- nvinfo : EIATTR_RESERVED_SMEM_USED
	.align		4
.L_35:
        /*0020*/ 	.byte	0x01, 0x41
	.zero		2


	//----- nvinfo : EIATTR_SPARSE_MMA_MASK
	.align		4
        /*0024*/ 	.byte	0x03, 0x50
        /*0026*/ 	.short	0x0000


	//----- nvinfo : EIATTR_TCGEN05_2CTA_USED
	.align		4
        /*0028*/ 	.byte	0x01, 0x52
	.zero		2


	//----- nvinfo : EIATTR_MAXREG_COUNT
	.align		4
        /*002c*/ 	.byte	0x03, 0x1b
        /*002e*/ 	.short	0x00ff


	//----- nvinfo : EIATTR_NUM_BARRIERS
	.align		4
        /*0030*/ 	.byte	0x02, 0x4c
        /*0032*/ 	.byte	0x07
	.zero		1


	//----- nvinfo : EIATTR_EXTERNS
	.align		4
        /*0034*/ 	.byte	0x04, 0x0f
        /*0036*/ 	.short	(.L_37 - .L_36)


	//   ....[0]....
	.align		4
.L_36:
        /*0038*/ 	.word	index@(__assertfail)


	//----- nvinfo : EIATTR_MERCURY_ISA_VERSION
	.align		4
.L_37:
        /*003c*/ 	.byte	0x03, 0x5f
        /*003e*/ 	.short	0x0101


	//----- nvinfo : EIATTR_INT_WARP_WIDE_INSTR_OFFSETS
	.align		4
        /*0040*/ 	.byte	0x04, 0x31
        /*0042*/ 	.short	(.L_39 - .L_38)


	//   ....[0]....
.L_38:
        /*0044*/ 	.word	0x00000eb0


	//   ....[1]....
        /*0048*/ 	.word	0x00000f60


	//   ....[2]....
        /*004c*/ 	.word	0x00004750


	//   ....[3]....
        /*0050*/ 	.word	0x00004780


	//   ....[4]....
        /*0054*/ 	.word	0x000047a0


	//   ....[5]....
        /*0058*/ 	.word	0x00005320


	//   ....[6]....
        /*005c*/ 	.word	0x00005390


	//   ....[7]....
        /*0060*/ 	.word	0x00005460


	//   ....[8]....
        /*0064*/ 	.word	0x000054e0


	//   ....[9]....
        /*0068*/ 	.word	0x000055d0


	//   ....[10]....
        /*006c*/ 	.word	0x00005650


	//   ....[11]....
        /*0070*/ 	.word	0x00005730


	//   ....[12]....
        /*0074*/ 	.word	0x000057e0


	//----- nvinfo : EIATTR_COOP_GROUP_MASK_REGIDS
	.align		4
.L_39:
        /*0078*/ 	.byte	0x04, 0x29
        /*007a*/ 	.short	(.L_41 - .L_40)


	//   ....[0]....
.L_40:
        /*007c*/ 	.word	0xffffffff


	//   ....[1]....
        /*0080*/ 	.word	0xffffffff


	//   ....[2]....
        /*0084*/ 	.word	0xffffffff


	//   ....[3]....
        /*0088*/ 	.word	0xffffffff


	//   ....[4]....
        /*008c*/ 	.word	0xffffffff


	//   ....[5]....
        /*0090*/ 	.word	0xffffffff


	//   ....[6]....
        /*0094*/ 	.word	0xffffffff


	//   ....[7]....
        /*0098*/ 	.word	0xffffffff


	//   ....[8]....
        /*009c*/ 	.word	0xffffffff


	//   ....[9]....
        /*00a0*/ 	.word	0xffffffff


	//   ....[10]....
        /*00a4*/ 	.word	0xffffffff


	//   ....[11]....
        /*00a8*/ 	.word	0xffffffff


	//   ....[12]....
        /*00ac*/ 	.word	0xffffffff


	//   ....[13]....
        /*00b0*/ 	.word	0xffffffff


	//----- nvinfo : EIATTR_COOP_GROUP_INSTR_OFFSETS
	.align		4
.L_41:
        /*00b4*/ 	.byte	0x04, 0x28
        /*00b6*/ 	.short	(.L_43 - .L_42)


	//   ....[0]....
.L_42:
        /*00b8*/ 	.word	0x000000b0


	//   ....[1]....
        /*00bc*/ 	.word	0x00000520


	//   ....[2]....
        /*00c0*/ 	.word	0x000007c0


	//   ....[3]....
        /*00c4*/ 	.word	0x00000960


	//   ....[4]....
        /*00c8*/ 	.word	0x00000a60


	//   ....[5]....
        /*00cc*/ 	.word	0x00000bd0


	//   ....[6]....
        /*00d0*/ 	.word	0x00000d70


	//   ....[7]....
        /*00d4*/ 	.word	0x00000fd0


	//   ....[8]....
        /*00d8*/ 	.word	0x00002370


	//   ....[9]....
        /*00dc*/ 	.word	0x00003530


	//   ....[10]....
        /*00e0*/ 	.word	0x00003a00


	//   ....[11]....
        /*00e4*/ 	.word	0x00003a30


	//   ....[12]....
        /*00e8*/ 	.word	0x00004650


	//   ....[13]....
        /*00ec*/ 	.word	0x00004860


	//----- nvinfo : EIATTR_VRC_CTA_INIT_COUNT
	.align		4
.L_43:
        /*00f0*/ 	.byte	0x02, 0x4a
        /*00f2*/ 	.byte	0x80
	.zero		1


	//----- nvinfo : EIATTR_SYSCALL_OFFSETS
	.align		4
        /*00f4*/ 	.byte	0x04, 0x46
        /*00f6*/ 	.short	(.L_45 - .L_44)


	//   ....[0]....
.L_44:
        /*00f8*/ 	.word	0x00006430


	//   ....[1]....
        /*00fc*/ 	.word	0x00006520


	//   ....[2]....
        /*0100*/ 	.word	0x00006cc0


	//   ....[3]....
        /*0104*/ 	.word	0x00007440


	//   ....[4]....
        /*0108*/ 	.word	0x00007ba0


	//   ....[5]....
        /*010c*/ 	.word	0x000082f0


	//----- nvinfo : EIATTR_MBARRIER_INSTR_OFFSETS
	.align		4
.L_45:
        /*0110*/ 	.byte	0x04, 0x39
        /*0112*/ 	.short	(.L_47 - .L_46)


	//   ....[0]....
.L_46:
        /*0114*/ 	.word	0x00000680
        /*0118*/ 	.word	0x000000ff
        /*011c*/ 	.word	0x00000000
        /*0120*/ 	.short	0x0100
        /*0122*/ 	.byte	0x04
	.zero		1


	//   ....[1]....
        /*0124*/ 	.word	0x00000690
        /*0128*/ 	.word	0x000000ff
        /*012c*/ 	.word	0x00000048
        /*0130*/ 	.short	0x0100
        /*0132*/ 	.byte	0x04
	.zero		1


	//   ....[2]....
        /*0134*/ 	.word	0x000006a0
        /*0138*/ 	.word	0x000000ff
        /*013c*/ 	.word	0x00000008
        /*0140*/ 	.short	0x0100
        /*0142*/ 	.byte	0x04
	.zero		1


	//   ....[3]....
        /*0144*/ 	.word	0x000006b0
        /*0148*/ 	.word	0x000000ff
        /*014c*/ 	.word	0x00000050
        /*0150*/ 	.short	0x0100
        /*0152*/ 	.byte	0x04
	.zero		1


	//   ....[4]....
        /*0154*/ 	.word	0x000006c0
        /*0158*/ 	.word	0x000000ff
        /*015c*/ 	.word	0x00000010
        /*0160*/ 	.short	0x0100
        /*0162*/ 	.byte	0x04
	.zero		1


	//   ....[5]....
        /*0164*/ 	.word	0x000006d0
        /*0168*/ 	.word	0x000000ff
        /*016c*/ 	.word	0x00000058
        /*0170*/ 	.short	0x0100
        /*0172*/ 	.byte	0x04
	.zero		1


	//   ....[6]....
        /*0174*/ 	.word	0x000006e0
        /*0178*/ 	.word	0x000000ff
        /*017c*/ 	.word	0x00000018
        /*0180*/ 	.short	0x0100
        /*0182*/ 	.byte	0x04
	.zero		1


	//   ....[7]....
        /*0184*/ 	.word	0x000006f0
        /*0188*/ 	.word	0x000000ff
        /*018c*/ 	.word	0x00000060
        /*0190*/ 	.short	0x0100
        /*0192*/ 	.byte	0x04
	.zero		1


	//   ....[8]....
        /*0194*/ 	.word	0x00000700
        /*0198*/ 	.word	0x000000ff
        /*019c*/ 	.word	0x00000020
        /*01a0*/ 	.short	0x0100
        /*01a2*/ 	.byte	0x04
	.zero		1


	//   ....[9]....
        /*01a4*/ 	.word	0x00000710
        /*01a8*/ 	.word	0x000000ff
        /*01ac*/ 	.word	0x00000068
        /*01b0*/ 	.short	0x0100
        /*01b2*/ 	.byte	0x04
	.zero		1


	//   ....[10]....
        /*01b4*/ 	.word	0x00000720
        /*01b8*/ 	.word	0x000000ff
        /*01bc*/ 	.word	0x00000028
        /*01c0*/ 	.short	0x0100
        /*01c2*/ 	.byte	0x04
	.zero		1


	//   ....[11]....
        /*01c4*/ 	.word	0x00000730
        /*01c8*/ 	.word	0x000000ff
        /*01cc*/ 	.word	0x00000070
        /*01d0*/ 	.short	0x0100
        /*01d2*/ 	.byte	0x04
	.zero		1


	//   ....[12]....
        /*01d4*/ 	.word	0x00000740
        /*01d8*/ 	.word	0x000000ff
        /*01dc*/ 	.word	0x00000030
        /*01e0*/ 	.short	0x0100
        /*01e2*/ 	.byte	0x04
	.zero		1


	//   ....[13]....
        /*01e4*/ 	.word	0x00000750
        /*01e8*/ 	.word	0x000000ff
        /*01ec*/ 	.word	0x00000078
        /*01f0*/ 	.short	0x0100
        /*01f2*/ 	.byte	0x04
	.zero		1


	//   ....[14]....
        /*01f4*/ 	.word	0x00000760
        /*01f8*/ 	.word	0x000000ff
        /*01fc*/ 	.word	0x00000038
        /*0200*/ 	.short	0x0100
        /*0202*/ 	.byte	0x04
	.zero		1


	//   ....[15]....
        /*0204*/ 	.word	0x00000770
        /*0208*/ 	.word	0x000000ff
        /*020c*/ 	.word	0x00000080
        /*0210*/ 	.short	0x0100
        /*0212*/ 	.byte	0x04
	.zero		1


	//   ....[16]....
        /*0214*/ 	.word	0x00000780
        /*0218*/ 	.word	0x000000ff
        /*021c*/ 	.word	0x00000040
        /*0220*/ 	.short	0x0100
        /*0222*/ 	.byte	0x04
	.zero		1


	//   ....[17]....
        /*0224*/ 	.word	0x00000790
        /*0228*/ 	.word	0x000000ff
        /*022c*/ 	.word	0x00000088
        /*0230*/ 	.short	0x0100
        /*0232*/ 	.byte	0x04
	.zero		1


	//   ....[18]....
        /*0234*/ 	.word	0x000008d0
        /*0238*/ 	.word	0x000000ff
        /*023c*/ 	.word	0x00000090
        /*0240*/ 	.short	0x0100
        /*0242*/ 	.byte	0x04
	.zero		1


	//   ....[19]....
        /*0244*/ 	.word	0x000008e0
        /*0248*/ 	.word	0x000000ff
        /*024c*/ 	.word	0x000000b0
        /*0250*/ 	.short	0x0100
        /*0252*/ 	.byte	0x04
	.zero		1


	//   ....[20]....
        /*0254*/ 	.word	0x000008f0
        /*0258*/ 	.word	0x000000ff
        /*025c*/ 	.word	0x00000098
        /*0260*/ 	.short	0x0100
        /*0262*/ 	.byte	0x04
	.zero		1


	//   ....[21]....
        /*0264*/ 	.word	0x00000900
        /*0268*/ 	.word	0x000000ff
        /*026c*/ 	.word	0x000000b8
        /*0270*/ 	.short	0x0100
        /*0272*/ 	.byte	0x04
	.zero		1


	//   ....[22]....
        /*0274*/ 	.word	0x00000910
        /*0278*/ 	.word	0x000000ff
        /*027c*/ 	.word	0x000000a0
        /*0280*/ 	.short	0x0100
        /*0282*/ 	.byte	0x04
	.zero		1


	//   ....[23]....
        /*0284*/ 	.word	0x00000920
        /*0288*/ 	.word	0x000000ff
        /*028c*/ 	.word	0x000000c0
        /*0290*/ 	.short	0x0100
        /*0292*/ 	.byte	0x04
	.zero		1


	//   ....[24]....
        /*0294*/ 	.word	0x00000930
        /*0298*/ 	.word	0x000000ff
        /*029c*/ 	.word	0x000000a8
        /*02a0*/ 	.short	0x0100
        /*02a2*/ 	.byte	0x04
	.zero		1


	//   ....[25]....
        /*02a4*/ 	.word	0x00000940
        /*02a8*/ 	.word	0x000000ff
        /*02ac*/ 	.word	0x000000c8
        /*02b0*/ 	.short	0x0100
        /*02b2*/ 	.byte	0x04
	.zero		1


	//   ....[26]....
        /*02b4*/ 	.word	0x00000a30
        /*02b8*/ 	.word	0x000000ff
        /*02bc*/ 	.word	0x000000d0
        /*02c0*/ 	.short	0x0100
        /*02c2*/ 	.byte	0x06
	.zero		1


	//   ....[27]....
        /*02c4*/ 	.word	0x00000a40
        /*02c8*/ 	.word	0x000000ff
        /*02cc*/ 	.word	0x000000d8
        /*02d0*/ 	.short	0x0100
        /*02d2*/ 	.byte	0x06
	.zero		1


	//   ....[28]....
        /*02d4*/ 	.word	0x00000b80
        /*02d8*/ 	.word	0x000000ff
        /*02dc*/ 	.word	0x000000e0
        /*02e0*/ 	.short	0x0100
        /*02e2*/ 	.byte	0x06
	.zero		1


	//   ....[29]....
        /*02e4*/ 	.word	0x00000b90
        /*02e8*/ 	.word	0x000000ff
        /*02ec*/ 	.word	0x000000f0
        /*02f0*/ 	.short	0x0100
        /*02f2*/ 	.byte	0x06
	.zero		1


	//   ....[30]....
        /*02f4*/ 	.word	0x00000ba0
        /*02f8*/ 	.word	0x000000ff
        /*02fc*/ 	.word	0x000000e8
        /*0300*/ 	.short	0x0100
        /*0302*/ 	.byte	0x06
	.zero		1


	//   ....[31]....
        /*0304*/ 	.word	0x00000bb0
        /*0308*/ 	.word	0x000000ff
        /*030c*/ 	.word	0x000000f8
        /*0310*/ 	.short	0x0100
        /*0312*/ 	.byte	0x06
	.zero		1


	//   ....[32]....
        /*0314*/ 	.word	0x00000ce0
        /*0318*/ 	.word	0x000000ff
        /*031c*/ 	.word	0x00000100
        /*0320*/ 	.short	0x0100
        /*0322*/ 	.byte	0x04
	.zero		1


	//   ....[33]....
        /*0324*/ 	.word	0x00000cf0
        /*0328*/ 	.word	0x000000ff
        /*032c*/ 	.word	0x00000120
        /*0330*/ 	.short	0x0100
        /*0332*/ 	.byte	0x04
	.zero		1


	//   ....[34]....
        /*0334*/ 	.word	0x00000d00
        /*0338*/ 	.word	0x000000ff
        /*033c*/ 	.word	0x00000108
        /*0340*/ 	.short	0x0100
        /*0342*/ 	.byte	0x04
	.zero		1


	//   ....[35]....
        /*0344*/ 	.word	0x00000d10
        /*0348*/ 	.word	0x000000ff
        /*034c*/ 	.word	0x00000128
        /*0350*/ 	.short	0x0100
        /*0352*/ 	.byte	0x04
	.zero		1


	//   ....[36]....
        /*0354*/ 	.word	0x00000d20
        /*0358*/ 	.word	0x000000ff
        /*035c*/ 	.word	0x00000110
        /*0360*/ 	.short	0x0100
        /*0362*/ 	.byte	0x04
	.zero		1


	//   ....[37]....
        /*0364*/ 	.word	0x00000d30
        /*0368*/ 	.word	0x000000ff
        /*036c*/ 	.word	0x00000130
        /*0370*/ 	.short	0x0100
        /*0372*/ 	.byte	0x04
	.zero		1


	//   ....[38]....
        /*0374*/ 	.word	0x00000d40
        /*0378*/ 	.word	0x000000ff
        /*037c*/ 	.word	0x00000118
        /*0380*/ 	.short	0x0100
        /*0382*/ 	.byte	0x04
	.zero		1


	//   ....[39]....
        /*0384*/ 	.word	0x00000d50
        /*0388*/ 	.word	0x000000ff
        /*038c*/ 	.word	0x00000138
        /*0390*/ 	.short	0x0100
        /*0392*/ 	.byte	0x04
	.zero		1


	//   ....[40]....
        /*0394*/ 	.word	0x00000e50
        /*0398*/ 	.word	0x000000ff
        /*039c*/ 	.word	0x00000140
        /*03a0*/ 	.short	0x0100
        /*03a2*/ 	.byte	0x04
	.zero		1


	//   ....[41]....
        /*03a4*/ 	.word	0x00000e60
        /*03a8*/ 	.word	0x000000ff
        /*03ac*/ 	.word	0x00000150
        /*03b0*/ 	.short	0x0100
        /*03b2*/ 	.byte	0x04
	.zero		1


	//   ....[42]....
        /*03b4*/ 	.word	0x00000e70
        /*03b8*/ 	.word	0x000000ff
        /*03bc*/ 	.word	0x00000148
        /*03c0*/ 	.short	0x0100
        /*03c2*/ 	.byte	0x04
	.zero		1


	//   ....[43]....
        /*03c4*/ 	.word	0x00000e80
        /*03c8*/ 	.word	0x000000ff
        /*03cc*/ 	.word	0x00000158
        /*03d0*/ 	.short	0x0100
        /*03d2*/ 	.byte	0x04
	.zero		1


	//   ....[44]....
        /*03d4*/ 	.word	0x00000f80
        /*03d8*/ 	.word	0x000000ff
        /*03dc*/ 	.word	0x00000160
        /*03e0*/ 	.short	0x0100
        /*03e2*/ 	.byte	0x06
	.zero		1


	//   ....[45]....
        /*03e4*/ 	.word	0x00001bb0
        /*03e8*/ 	.word	0x00000000
        /*03ec*/ 	.word	0x00000150
        /*03f0*/ 	.short	0x010a
        /*03f2*/ 	.byte	0xff
	.zero		1


	//   ....[46]....
        /*03f4*/ 	.word	0x00001be0
        /*03f8*/ 	.word	0x00000000
        /*03fc*/ 	.word	0x00000140
        /*0400*/ 	.short	0x0101
        /*0402*/ 	.byte	0xff
	.zero		1


	//   ....[47]....
        /*0404*/ 	.word	0x00001c80
        /*0408*/ 	.word	0x000000ff
        /*040c*/ 	.word	0x00000048
        /*0410*/ 	.short	0x010a
        /*0412*/ 	.byte	0x04
	.zero		1


	//   ....[48]....
        /*0414*/ 	.word	0x00001d50
        /*0418*/ 	.word	0x000000ff
        /*041c*/ 	.word	0x00000048
        /*0420*/ 	.short	0x010a
        /*0422*/ 	.byte	0x21
	.zero		1


	//   ....[49]....
        /*0424*/ 	.word	0x00001f00
        /*0428*/ 	.word	0x000000ff
        /*042c*/ 	.word	0x00000048
        /*0430*/ 	.short	0x010a
        /*0432*/ 	.byte	0x05
	.zero		1


	//   ....[50]....
        /*0434*/ 	.word	0x00002020
        /*0438*/ 	.word	0x000000ff
        /*043c*/ 	.word	0x000000d8
        /*0440*/ 	.short	0x0101
        /*0442*/ 	.byte	0x0d
	.zero		1


	//   ....[51]....
        /*0444*/ 	.word	0x00002040
        /*0448*/ 	.word	0x000000ff
        /*044c*/ 	.word	0x00000048
        /*0450*/ 	.short	0x010a
        /*0452*/ 	.byte	0x04
	.zero		1


	//   ....[52]....
        /*0454*/ 	.word	0x000020c0
        /*0458*/ 	.word	0x000000ff
        /*045c*/ 	.word	0x00000048
        /*0460*/ 	.short	0x010a
        /*0462*/ 	.byte	0x11
	.zero		1


	//   ....[53]....
        /*0464*/ 	.word	0x00002260
        /*0468*/ 	.word	0x000000ff
        /*046c*/ 	.word	0x00000048
        /*0470*/ 	.short	0x010a
        /*0472*/ 	.byte	0x05
	.zero		1


	//   ....[54]....
        /*0474*/ 	.word	0x000023a0
        /*0478*/ 	.word	0x00000003
        /*047c*/ 	.word	0x000000e0
        /*0480*/ 	.short	0x010a
        /*0482*/ 	.byte	0xff
	.zero		1


	//   ....[55]....
        /*0484*/ 	.word	0x000024f0
        /*0488*/ 	.word	0x00000000
        /*048c*/ 	.word	0x00000000
        /*0490*/ 	.short	0x0101
        /*0492*/ 	.byte	0xff
	.zero		1


	//   ....[56]....
        /*0494*/ 	.word	0x00002ab0
        /*0498*/ 	.word	0x000000ff
        /*049c*/ 	.word	0x00000000
        /*04a0*/ 	.short	0x010a
        /*04a2*/ 	.byte	0x04
	.zero		1


	//   ....[57]....
        /*04a4*/ 	.word	0x00002b40
        /*04a8*/ 	.word	0x000000ff
        /*04ac*/ 	.word	0x00000000
        /*04b0*/ 	.short	0x010a
        /*04b2*/ 	.byte	0x05
	.zero		1


	//   ....[58]....
        /*04b4*/ 	.word	0x00002bd0
        /*04b8*/ 	.word	0x000000ff
        /*04bc*/ 	.word	0x00000000
        /*04c0*/ 	.short	0x010a
        /*04c2*/ 	.byte	0x05
	.zero		1


	//   ....[59]....
        /*04c4*/ 	.word	0x00002c60
        /*04c8*/ 	.word	0x000000ff
        /*04cc*/ 	.word	0x00000000
        /*04d0*/ 	.short	0x010a
        /*04d2*/ 	.byte	0x05
	.zero		1


	//   ....[60]....
        /*04d4*/ 	.word	0x00002cf0
        /*04d8*/ 	.word	0x000000ff
        /*04dc*/ 	.word	0x00000000
        /*04e0*/ 	.short	0x010a
        /*04e2*/ 	.byte	0x05
	.zero		1


	//   ....[61]....
        /*04e4*/ 	.word	0x00002d80
        /*04e8*/ 	.word	0x000000ff
        /*04ec*/ 	.word	0x00000000
        /*04f0*/ 	.short	0x010a
        /*04f2*/ 	.byte	0x05
	.zero		1


	//   ....[62]....
        /*04f4*/ 	.word	0x00002e10
        /*04f8*/ 	.word	0x000000ff
        /*04fc*/ 	.word	0x00000000
        /*0500*/ 	.short	0x010a
        /*0502*/ 	.byte	0x05
	.zero		1


	//   ....[63]....
        /*0504*/ 	.word	0x00002ea0
        /*0508*/ 	.word	0x000000ff
        /*050c*/ 	.word	0x00000000
        /*0510*/ 	.short	0x010a
        /*0512*/ 	.byte	0x05
	.zero		1


	//   ....[64]....
        /*0514*/ 	.word	0x00002f40
        /*0518*/ 	.word	0x00000000
        /*051c*/ 	.word	0x00000000
        /*0520*/ 	.short	0x010a
        /*0522*/ 	.byte	0xff
	.zero		1


	//   ....[65]....
        /*0524*/ 	.word	0x00003080
        /*0528*/ 	.word	0x00000000
        /*052c*/ 	.word	0x00000140
        /*0530*/ 	.short	0x010a
        /*0532*/ 	.byte	0xff
	.zero		1


	//   ....[66]....
        /*0534*/ 	.word	0x000030f0
        /*0538*/ 	.word	0x00000000
        /*053c*/ 	.word	0x00000000
        /*0540*/ 	.short	0x0101
        /*0542*/ 	.byte	0xff
	.zero		1


	//   ....[67]....
        /*0544*/ 	.word	0x00003110
        /*0548*/ 	.word	0x000000ff
        /*054c*/ 	.word	0x000000f0
        /*0550*/ 	.short	0x010a
        /*0552*/ 	.byte	0x04
	.zero		1


	//   ....[68]....
        /*0554*/ 	.word	0x00003230
        /*0558*/ 	.word	0x00000000
        /*055c*/ 	.word	0x000000e0
        /*0560*/ 	.short	0x010a
        /*0562*/ 	.byte	0xff
	.zero		1


	//   ....[69]....
        /*0564*/ 	.word	0x00003330
        /*0568*/ 	.word	0x00000000
        /*056c*/ 	.word	0x00000000
        /*0570*/ 	.short	0x0101
        /*0572*/ 	.byte	0xff
	.zero		1


	//   ....[70]....
        /*0574*/ 	.word	0x000033c0
        /*0578*/ 	.word	0x000000ff
        /*057c*/ 	.word	0x000000f0
        /*0580*/ 	.short	0x0106
        /*0582*/ 	.byte	0x04
	.zero		1


	//   ....[71]....
        /*0584*/ 	.word	0x000033e0
        /*0588*/ 	.word	0x000000ff
        /*058c*/ 	.word	0x000000f0
        /*0590*/ 	.short	0x010a
        /*0592*/ 	.byte	0x04
	.zero		1


	//   ....[72]....
        /*0594*/ 	.word	0x00003470
        /*0598*/ 	.word	0x000000ff
        /*059c*/ 	.word	0x000000f0
        /*05a0*/ 	.short	0x0106
        /*05a2*/ 	.byte	0x07
	.zero		1


	//   ....[73]....
        /*05a4*/ 	.word	0x000034b0
        /*05a8*/ 	.word	0x00000000
        /*05ac*/ 	.word	0x000000f0
        /*05b0*/ 	.short	0x010a
        /*05b2*/ 	.byte	0xff
	.zero		1


	//   ....[74]....
        /*05b4*/ 	.word	0x00003700
        /*05b8*/ 	.word	0x000000ff
        /*05bc*/ 	.word	0x00000008
        /*05c0*/ 	.short	0x010a
        /*05c2*/ 	.byte	0x05
	.zero		1


	//   ....[75]....
        /*05c4*/ 	.word	0x00003720
        /*05c8*/ 	.word	0x000000ff
        /*05cc*/ 	.word	0x00000008
        /*05d0*/ 	.short	0x010a
        /*05d2*/ 	.byte	0x05
	.zero		1


	//   ....[76]....
        /*05d4*/ 	.word	0x000038b0
        /*05d8*/ 	.word	0x000000ff
        /*05dc*/ 	.word	0x00000008
        /*05e0*/ 	.short	0x010a
        /*05e2*/ 	.byte	0x05
	.zero		1


	//   ....[77]....
        /*05e4*/ 	.word	0x000038d0
        /*05e8*/ 	.word	0x000000ff
        /*05ec*/ 	.word	0x00000008
        /*05f0*/ 	.short	0x010a
        /*05f2*/ 	.byte	0x05
	.zero		1


	//   ....[78]....
        /*05f4*/ 	.word	0x00003990
        /*05f8*/ 	.word	0x000000ff
        /*05fc*/ 	.word	0x00000000
        /*0600*/ 	.short	0x0101
        /*0602*/ 	.byte	0x04
	.zero		1


	//   ....[79]....
        /*0604*/ 	.word	0x00003cd0
        /*0608*/ 	.word	0x00000000
        /*060c*/ 	.word	0x000000e0
        /*0610*/ 	.short	0x010a
        /*0612*/ 	.byte	0xff
	.zero		1


	//   ....[80]....
        /*0614*/ 	.word	0x00003d90
        /*0618*/ 	.word	0x00000000
        /*061c*/ 	.word	0x00000000
        /*0620*/ 	.short	0x0101
        /*0622*/ 	.byte	0xff
	.zero		1


	//   ....[81]....
        /*0624*/ 	.word	0x00003e50
        /*0628*/ 	.word	0x000000ff
        /*062c*/ 	.word	0x00000000
        /*0630*/ 	.short	0x010a
        /*0632*/ 	.byte	0x04
	.zero		1


	//   ....[82]....
        /*0634*/ 	.word	0x00003e60
        /*0638*/ 	.word	0x000000ff
        /*063c*/ 	.word	0x00000120
        /*0640*/ 	.short	0x010a
        /*0642*/ 	.byte	0x1f
	.zero		1


	//   ....[83]....
        /*0644*/ 	.word	0x00003f10
        /*0648*/ 	.word	0x000000ff
        /*064c*/ 	.word	0x00000000
        /*0650*/ 	.short	0x010a
        /*0652*/ 	.byte	0x05
	.zero		1


	//   ....[84]....
        /*0654*/ 	.word	0x00004040
        /*0658*/ 	.word	0x000000ff
        /*065c*/ 	.word	0x00000000
        /*0660*/ 	.short	0x010a
        /*0662*/ 	.byte	0x04
	.zero		1


	//   ....[85]....
        /*0664*/ 	.word	0x00004340
        /*0668*/ 	.word	0x000000ff
        /*066c*/ 	.word	0x00000000
        /*0670*/ 	.short	0x010a
        /*0672*/ 	.byte	0x04
	.zero		1


	//   ....[86]....
        /*0674*/ 	.word	0x000043d0
        /*0678*/ 	.word	0x000000ff
        /*067c*/ 	.word	0x00000000
        /*0680*/ 	.short	0x010a
        /*0682*/ 	.byte	0x05
	.zero		1


	//   ....[87]....
        /*0684*/ 	.word	0x00004460
        /*0688*/ 	.word	0x000000ff
        /*068c*/ 	.word	0x00000000
        /*0690*/ 	.short	0x010a
        /*0692*/ 	.byte	0x05
	.zero		1


	//   ....[88]....
        /*0694*/ 	.word	0x00004500
        /*0698*/ 	.word	0x00000000
        /*069c*/ 	.word	0x00000000
        /*06a0*/ 	.short	0x010a
        /*06a2*/ 	.byte	0xff
	.zero		1


	//   ....[89]....
        /*06a4*/ 	.word	0x00004540
        /*06a8*/ 	.word	0x00000000
        /*06ac*/ 	.word	0x00000000
        /*06b0*/ 	.short	0x010a
        /*06b2*/ 	.byte	0xff
	.zero		1


	//   ....[90]....
        /*06b4*/ 	.word	0x000045b0
        /*06b8*/ 	.word	0x000000ff
        /*06bc*/ 	.word	0x00000000
        /*06c0*/ 	.short	0x0101
        /*06c2*/ 	.byte	0x04
	.zero		1


	//   ....[91]....
        /*06c4*/ 	.word	0x000045f0
        /*06c8*/ 	.word	0x000000ff
        /*06cc*/ 	.word	0x00000160
        /*06d0*/ 	.short	0x010a
        /*06d2*/ 	.byte	0x1a
	.zero		1


	//   ....[92]....
        /*06d4*/ 	.word	0x00004640
        /*06d8*/ 	.word	0x000000ff
        /*06dc*/ 	.word	0x00000000
        /*06e0*/ 	.short	0x0101
        /*06e2*/ 	.byte	0x04
	.zero		1


	//   ....[93]....
        /*06e4*/ 	.word	0x00004b20
        /*06e8*/ 	.word	0x0000000c
        /*06ec*/ 	.word	0x000000e0
        /*06f0*/ 	.short	0x010a
        /*06f2*/ 	.byte	0xff
	.zero		1


	//   ....[94]....
        /*06f4*/ 	.word	0x00004c90
        /*06f8*/ 	.word	0x00000000
        /*06fc*/ 	.word	0x00000000
        /*0700*/ 	.short	0x0101
        /*0702*/ 	.byte	0xff
	.zero		1


	//   ....[95]....
        /*0704*/ 	.word	0x00005120
        /*0708*/ 	.word	0x000000ff
        /*070c*/ 	.word	0x000000d8
        /*0710*/ 	.short	0x010a
        /*0712*/ 	.byte	0x15
	.zero		1


	//   ....[96]....
        /*0714*/ 	.word	0x000052a0
        /*0718*/ 	.word	0x000000ff
        /*071c*/ 	.word	0x000000b0
        /*0720*/ 	.short	0x010a
        /*0722*/ 	.byte	0x15
	.zero		1


	//   ....[97]....
        /*0724*/ 	.word	0x00005410
        /*0728*/ 	.word	0x000000ff
        /*072c*/ 	.word	0x00000090
        /*0730*/ 	.short	0x010b
        /*0732*/ 	.byte	0x15
	.zero		1


	//   ....[98]....
        /*0734*/ 	.word	0x00005420
        /*0738*/ 	.word	0x000000ff
        /*073c*/ 	.word	0x00000000
        /*0740*/ 	.short	0x0101
        /*0742*/ 	.byte	0x28
	.zero		1


	//   ....[99]....
        /*0744*/ 	.word	0x00005430
        /*0748*/ 	.word	0x000000ff
        /*074c*/ 	.word	0x000000b8
        /*0750*/ 	.short	0x010a
        /*0752*/ 	.byte	0x15
	.zero		1


	//   ....[100]....
        /*0754*/ 	.word	0x00005580
        /*0758*/ 	.word	0x000000ff
        /*075c*/ 	.word	0x00000098
        /*0760*/ 	.short	0x010b
        /*0762*/ 	.byte	0x15
	.zero		1


	//   ....[101]....
        /*0764*/ 	.word	0x00005590
        /*0768*/ 	.word	0x000000ff
        /*076c*/ 	.word	0x00000000
        /*0770*/ 	.short	0x0101
        /*0772*/ 	.byte	0x27
	.zero		1


	//   ....[102]....
        /*0774*/ 	.word	0x000055a0
        /*0778*/ 	.word	0x000000ff
        /*077c*/ 	.word	0x000000c0
        /*0780*/ 	.short	0x010a
        /*0782*/ 	.byte	0x15
	.zero		1


	//   ....[103]....
        /*0784*/ 	.word	0x000056e0
        /*0788*/ 	.word	0x000000ff
        /*078c*/ 	.word	0x000000a0
        /*0790*/ 	.short	0x010b
        /*0792*/ 	.byte	0x15
	.zero		1


	//   ....[104]....
        /*0794*/ 	.word	0x000056f0
        /*0798*/ 	.word	0x000000ff
        /*079c*/ 	.word	0x00000000
        /*07a0*/ 	.short	0x0101
        /*07a2*/ 	.byte	0x26
	.zero		1


	//   ....[105]....
        /*07a4*/ 	.word	0x00005700
        /*07a8*/ 	.word	0x000000ff
        /*07ac*/ 	.word	0x000000c8
        /*07b0*/ 	.short	0x010a
        /*07b2*/ 	.byte	0x15
	.zero		1


	//   ....[106]....
        /*07b4*/ 	.word	0x00005900
        /*07b8*/ 	.word	0x000000ff
        /*07bc*/ 	.word	0x000000a8
        /*07c0*/ 	.short	0x010b
        /*07c2*/ 	.byte	0x15
	.zero		1


	//   ....[107]....
        /*07c4*/ 	.word	0x00005910
        /*07c8*/ 	.word	0x000000ff
        /*07cc*/ 	.word	0x00000000
        /*07d0*/ 	.short	0x0101
        /*07d2*/ 	.byte	0x25
	.zero		1


	//   ....[108]....
        /*07d4*/ 	.word	0x00005940
        /*07d8*/ 	.word	0x000000ff
        /*07dc*/ 	.word	0x000000b0
        /*07e0*/ 	.short	0x010a
        /*07e2*/ 	.byte	0x15
	.zero		1


	//   ....[109]....
        /*07e4*/ 	.word	0x00005960
        /*07e8*/ 	.word	0x000000ff
        /*07ec*/ 	.word	0x000000b8
        /*07f0*/ 	.short	0x010a
        /*07f2*/ 	.byte	0x15
	.zero		1


	//   ....[110]....
        /*07f4*/ 	.word	0x00005980
        /*07f8*/ 	.word	0x000000ff
        /*07fc*/ 	.word	0x000000c0
        /*0800*/ 	.short	0x010a
        /*0802*/ 	.byte	0x15
	.zero		1


	//   ....[111]....
        /*0804*/ 	.word	0x000059c0
        /*0808*/ 	.word	0x00000000
        /*080c*/ 	.word	0x000000c8
        /*0810*/ 	.short	0x010a
        /*0812*/ 	.byte	0xff
	.zero		1


	//   ....[112]....
        /*0814*/ 	.word	0x00005cc0
        /*0818*/ 	.word	0x00000003
        /*081c*/ 	.word	0x000000e0
        /*0820*/ 	.short	0x010a
        /*0822*/ 	.byte	0xff
	.zero		1


	//   ....[113]....
        /*0824*/ 	.word	0x00005e40
        /*0828*/ 	.word	0x00000000
        /*082c*/ 	.word	0x00000000
        /*0830*/ 	.short	0x0101
        /*0832*/ 	.byte	0xff
	.zero		1


	//   ....[114]....
        /*0834*/ 	.word	0x00006980
        /*0838*/ 	.word	0x000000ff
        /*083c*/ 	.word	0x00000090
        /*0840*/ 	.short	0x010a
        /*0842*/ 	.byte	0x2c
	.zero		1


	//   ....[115]....
        /*0844*/ 	.word	0x000069c0
        /*0848*/ 	.word	0x00000045
        /*084c*/ 	.word	0x00000100
        /*0850*/ 	.short	0x010a
        /*0852*/ 	.byte	0xff
	.zero		1


	//   ....[116]....
        /*0854*/ 	.word	0x00006ab0
        /*0858*/ 	.word	0x000000ff
        /*085c*/ 	.word	0x00000090
        /*0860*/ 	.short	0x010a
        /*0862*/ 	.byte	0x2c
	.zero		1


	//   ....[117]....
        /*0864*/ 	.word	0x00006ba0
        /*0868*/ 	.word	0x00000045
        /*086c*/ 	.word	0x00000100
        /*0870*/ 	.short	0x010a
        /*0872*/ 	.byte	0xff
	.zero		1


	//   ....[118]....
        /*0874*/ 	.word	0x00007170
        /*0878*/ 	.word	0x00000000
        /*087c*/ 	.word	0x00000000
        /*0880*/ 	.short	0x0101
        /*0882*/ 	.byte	0xff
	.zero		1


	//   ....[119]....
        /*0884*/ 	.word	0x00007180
        /*0888*/ 	.word	0x00000002
        /*088c*/ 	.word	0x00000090
        /*0890*/ 	.short	0x010a
        /*0892*/ 	.byte	0xff
	.zero		1


	//   ....[120]....
        /*0894*/ 	.word	0x00007260
        /*0898*/ 	.word	0x00000002
        /*089c*/ 	.word	0x00000090
        /*08a0*/ 	.short	0x010a
        /*08a2*/ 	.byte	0xff
	.zero		1


	//   ....[121]....
        /*08a4*/ 	.word	0x000078d0
        /*08a8*/ 	.word	0x00000014
        /*08ac*/ 	.word	0x00000000
        /*08b0*/ 	.short	0x0101
        /*08b2*/ 	.byte	0xff
	.zero		1


	//   ....[122]....
        /*08b4*/ 	.word	0x000078f0
        /*08b8*/ 	.word	0x00000006
        /*08bc*/ 	.word	0x00000090
        /*08c0*/ 	.short	0x010a
        /*08c2*/ 	.byte	0xff
	.zero		1


	//   ....[123]....
        /*08c4*/ 	.word	0x000079c0
        /*08c8*/ 	.word	0x00000006
        /*08cc*/ 	.word	0x00000090
        /*08d0*/ 	.short	0x010a
        /*08d2*/ 	.byte	0xff
	.zero		1


	//   ....[124]....
        /*08d4*/ 	.word	0x00008020
        /*08d8*/ 	.word	0x00000014
        /*08dc*/ 	.word	0x00000000
        /*08e0*/ 	.short	0x0101
        /*08e2*/ 	.byte	0xff
	.zero		1


	//   ....[125]....
        /*08e4*/ 	.word	0x00008040
        /*08e8*/ 	.word	0x00000000
        /*08ec*/ 	.word	0x00000090
        /*08f0*/ 	.short	0x010a
        /*08f2*/ 	.byte	0xff
	.zero		1


	//   ....[126]....
        /*08f4*/ 	.word	0x00008110
        /*08f8*/ 	.word	0x00000000
        /*08fc*/ 	.word	0x00000090
        /*0900*/ 	.short	0x010a
        /*0902*/ 	.byte	0xff
	.zero		1


	//   ....[127]....
        /*0904*/ 	.word	0x00008380
        /*0908*/ 	.word	0x00000045
        /*090c*/ 	.word	0x00000000
        /*0910*/ 	.short	0x0101
        /*0912*/ 	.byte	0xff
	.zero		1


	//   ....[128]....
        /*0914*/ 	.word	0x000087c0
        /*0918*/ 	.word	0x00000000
        /*091c*/ 	.word	0x00000000
        /*0920*/ 	.short	0x0101
        /*0922*/ 	.byte	0xff
	.zero		1


	//   ....[129]....
        /*0924*/ 	.word	0x00008a70
        /*0928*/ 	.word	0x000000ff
        /*092c*/ 	.word	0x00000000
        /*0930*/ 	.short	0x0101
        /*0932*/ 	.byte	0x04
	.zero		1


	//   ....[130]....
        /*0934*/ 	.word	0x00008a90
        /*0938*/ 	.word	0x00000000
        /*093c*/ 	.word	0x00000150
        /*0940*/ 	.short	0x010a
        /*0942*/ 	.byte	0xff
	.zero		1


	//   ....[131]....
        /*0944*/ 	.word	0x00008af0
        /*0948*/ 	.word	0x00000000
        /*094c*/ 	.word	0x00000048
        /*0950*/ 	.short	0x010a
        /*0952*/ 	.byte	0xff
	.zero		1


	//   ....[132]....
        /*0954*/ 	.word	0x00008b50
        /*0958*/ 	.word	0x00000000
        /*095c*/ 	.word	0x00000048
        /*0960*/ 	.short	0x010a
        /*0962*/ 	.byte	0xff
	.zero		1


	//   ....[133]....
        /*0964*/ 	.word	0x00008ba0
        /*0968*/ 	.word	0x00000003
        /*096c*/ 	.word	0x000000e0
        /*0970*/ 	.short	0x010a
        /*0972*/ 	.byte	0xff
	.zero		1


	//   ....[134]....
        /*0974*/ 	.word	0x00008c00
        /*0978*/ 	.word	0x00000000
        /*097c*/ 	.word	0x00000000
        /*0980*/ 	.short	0x010a
        /*0982*/ 	.byte	0xff
	.zero		1


	//   ....[135]....
        /*0984*/ 	.word	0x00008c60
        /*0988*/ 	.word	0x00000000
        /*098c*/ 	.word	0x00000000
        /*0990*/ 	.short	0x010a
        /*0992*/ 	.byte	0xff
	.zero		1


	//   ....[136]....
        /*0994*/ 	.word	0x00008cc0
        /*0998*/ 	.word	0x00000000
        /*099c*/ 	.word	0x00000000
        /*09a0*/ 	.short	0x010a
        /*09a2*/ 	.byte	0xff
	.zero		1


	//   ....[137]....
        /*09a4*/ 	.word	0x00008d20
        /*09a8*/ 	.word	0x00000000
        /*09ac*/ 	.word	0x00000000
        /*09b0*/ 	.short	0x010a
        /*09b2*/ 	.byte	0xff
	.zero		1


	//   ....[138]....
        /*09b4*/ 	.word	0x00008d80
        /*09b8*/ 	.word	0x00000000
        /*09bc*/ 	.word	0x00000000
        /*09c0*/ 	.short	0x010a
        /*09c2*/ 	.byte	0xff
	.zero		1


	//   ....[139]....
        /*09c4*/ 	.word	0x00008de0
        /*09c8*/ 	.word	0x00000000
        /*09cc*/ 	.word	0x00000000
        /*09d0*/ 	.short	0x010a
        /*09d2*/ 	.byte	0xff
	.zero		1


	//   ....[140]....
        /*09d4*/ 	.word	0x00008e40
        /*09d8*/ 	.word	0x00000000
        /*09dc*/ 	.word	0x00000000
        /*09e0*/ 	.short	0x010a
        /*09e2*/ 	.byte	0xff
	.zero		1


	//   ....[141]....
        /*09e4*/ 	.word	0x00008ea0
        /*09e8*/ 	.word	0x00000000
        /*09ec*/ 	.word	0x00000000
        /*09f0*/ 	.short	0x010a
        /*09f2*/ 	.byte	0xff
	.zero		1


	//   ....[142]....
        /*09f4*/ 	.word	0x00008ef0
        /*09f8*/ 	.word	0x00000000
        /*09fc*/ 	.word	0x00000140
        /*0a00*/ 	.short	0x010a
        /*0a02*/ 	.byte	0xff
	.zero		1


	//   ....[143]....
        /*0a04*/ 	.word	0x00008f50
        /*0a08*/ 	.word	0x00000000
        /*0a0c*/ 	.word	0x000000f0
        /*0a10*/ 	.short	0x010a
        /*0a12*/ 	.byte	0xff
	.zero		1


	//   ....[144]....
        /*0a14*/ 	.word	0x00008fa0
        /*0a18*/ 	.word	0x00000000
        /*0a1c*/ 	.word	0x000000e0
        /*0a20*/ 	.short	0x010a
        /*0a22*/ 	.byte	0xff
	.zero		1


	//   ....[145]....
        /*0a24*/ 	.word	0x00009000
        /*0a28*/ 	.word	0x00000000
        /*0a2c*/ 	.word	0x000000f0
        /*0a30*/ 	.short	0x010a
        /*0a32*/ 	.byte	0xff
	.zero		1


	//   ....[146]....
        /*0a34*/ 	.word	0x00009060
        /*0a38*/ 	.word	0x00000005
        /*0a3c*/ 	.word	0x00000008
        /*0a40*/ 	.short	0x010a
        /*0a42*/ 	.byte	0xff
	.zero		1


	//   ....[147]....
        /*0a44*/ 	.word	0x00009150
        /*0a48*/ 	.word	0x00000003
        /*0a4c*/ 	.word	0x00000008
        /*0a50*/ 	.short	0x010a
        /*0a52*/ 	.byte	0xff
	.zero		1


	//   ....[148]....
        /*0a54*/ 	.word	0x000091a0
        /*0a58*/ 	.word	0x00000000
        /*0a5c*/ 	.word	0x000000e0
        /*0a60*/ 	.short	0x010a
        /*0a62*/ 	.byte	0xff
	.zero		1


	//   ....[149]....
        /*0a64*/ 	.word	0x00009200
        /*0a68*/ 	.word	0x00000000
        /*0a6c*/ 	.word	0x00000120
        /*0a70*/ 	.short	0x010a
        /*0a72*/ 	.byte	0xff
	.zero		1


	//   ....[150]....
        /*0a74*/ 	.word	0x00009260
        /*0a78*/ 	.word	0x00000000
        /*0a7c*/ 	.word	0x00000000
        /*0a80*/ 	.short	0x010a
        /*0a82*/ 	.byte	0xff
	.zero		1


	//   ....[151]....
        /*0a84*/ 	.word	0x000092c0
        /*0a88*/ 	.word	0x00000000
        /*0a8c*/ 	.word	0x00000000
        /*0a90*/ 	.short	0x010a
        /*0a92*/ 	.byte	0xff
	.zero		1


	//   ....[152]....
        /*0a94*/ 	.word	0x00009320
        /*0a98*/ 	.word	0x00000000
        /*0a9c*/ 	.word	0x00000000
        /*0aa0*/ 	.short	0x010a
        /*0aa2*/ 	.byte	0xff
	.zero		1


	//   ....[153]....
        /*0aa4*/ 	.word	0x00009380
        /*0aa8*/ 	.word	0x00000000
        /*0aac*/ 	.word	0x00000000
        /*0ab0*/ 	.short	0x010a
        /*0ab2*/ 	.byte	0xff
	.zero		1


	//   ....[154]....
        /*0ab4*/ 	.word	0x000093e0
        /*0ab8*/ 	.word	0x00000000
        /*0abc*/ 	.word	0x00000160
        /*0ac0*/ 	.short	0x010a
        /*0ac2*/ 	.byte	0xff
	.zero		1


	//   ....[155]....
        /*0ac4*/ 	.word	0x00009430
        /*0ac8*/ 	.word	0x0000000c
        /*0acc*/ 	.word	0x000000e0
        /*0ad0*/ 	.short	0x010a
        /*0ad2*/ 	.byte	0xff
	.zero		1


	//   ....[156]....
        /*0ad4*/ 	.word	0x00009490
        /*0ad8*/ 	.word	0x00000000
        /*0adc*/ 	.word	0x000000d8
        /*0ae0*/ 	.short	0x010a
        /*0ae2*/ 	.byte	0xff
	.zero		1


	//   ....[157]....
        /*0ae4*/ 	.word	0x000094f0
        /*0ae8*/ 	.word	0x00000000
        /*0aec*/ 	.word	0x000000b0
        /*0af0*/ 	.short	0x010a
        /*0af2*/ 	.byte	0xff
	.zero		1


	//   ....[158]....
        /*0af4*/ 	.word	0x00009550
        /*0af8*/ 	.word	0x00000000
        /*0afc*/ 	.word	0x000000b8
        /*0b00*/ 	.short	0x010a
        /*0b02*/ 	.byte	0xff
	.zero		1


	//   ....[159]....
        /*0b04*/ 	.word	0x000095b0
        /*0b08*/ 	.word	0x00000000
        /*0b0c*/ 	.word	0x000000c0
        /*0b10*/ 	.short	0x010a
        /*0b12*/ 	.byte	0xff
	.zero		1


	//   ....[160]....
        /*0b14*/ 	.word	0x00009610
        /*0b18*/ 	.word	0x00000000
        /*0b1c*/ 	.word	0x000000c8
        /*0b20*/ 	.short	0x010a
        /*0b22*/ 	.byte	0xff
	.zero		1


	//   ....[161]....
        /*0b24*/ 	.word	0x00009670
        /*0b28*/ 	.word	0x00000000
        /*0b2c*/ 	.word	0x000000b0
        /*0b30*/ 	.short	0x010a
        /*0b32*/ 	.byte	0xff
	.zero		1


	//   ....[162]....
        /*0b34*/ 	.word	0x000096d0
        /*0b38*/ 	.word	0x00000000
        /*0b3c*/ 	.word	0x000000b8
        /*0b40*/ 	.short	0x010a
        /*0b42*/ 	.byte	0xff
	.zero		1


	//   ....[163]....
        /*0b44*/ 	.word	0x00009730
        /*0b48*/ 	.word	0x00000000
        /*0b4c*/ 	.word	0x000000c0
        /*0b50*/ 	.short	0x010a
        /*0b52*/ 	.byte	0xff
	.zero		1


	//   ....[164]....
        /*0b54*/ 	.word	0x00009780
        /*0b58*/ 	.word	0x00000003
        /*0b5c*/ 	.word	0x000000e0
        /*0b60*/ 	.short	0x010a
        /*0b62*/ 	.byte	0xff
	.zero		1


	//   ....[165]....
        /*0b64*/ 	.word	0x000097e0
        /*0b68*/ 	.word	0x00000002
        /*0b6c*/ 	.word	0x00000090
        /*0b70*/ 	.short	0x010a
        /*0b72*/ 	.byte	0xff
	.zero		1


	//   ....[166]....
        /*0b74*/ 	.word	0x00009830
        /*0b78*/ 	.word	0x00000045
        /*0b7c*/ 	.word	0x00000100
        /*0b80*/ 	.short	0x010a
        /*0b82*/ 	.byte	0xff
	.zero		1


	//   ....[167]....
        /*0b84*/ 	.word	0x00009880
        /*0b88*/ 	.word	0x00000002
        /*0b8c*/ 	.word	0x00000090
        /*0b90*/ 	.short	0x010a
        /*0b92*/ 	.byte	0xff
	.zero		1


	//   ....[168]....
        /*0b94*/ 	.word	0x000098d0
        /*0b98*/ 	.word	0x00000006
        /*0b9c*/ 	.word	0x00000090
        /*0ba0*/ 	.short	0x010a
        /*0ba2*/ 	.byte	0xff
	.zero		1


	//   ....[169]....
        /*0ba4*/ 	.word	0x00009920
        /*0ba8*/ 	.word	0x00000000
        /*0bac*/ 	.word	0x00000090
        /*0bb0*/ 	.short	0x010a
        /*0bb2*/ 	.byte	0xff
	.zero		1


	//----- nvinfo : EIATTR_NUM_MBARRIERS
	.align		4
.L_47:
        /*0bb4*/ 	.byte	0x03, 0x38
        /*0bb6*/ 	.short	0x002d


	//----- nvinfo : EIATTR_EXIT_INSTR_OFFSETS
	.align		4
        /*0bb8*/ 	.byte	0x04, 0x1c
        /*0bba*/ 	.short	(.L_49 - .L_48)


	//   ....[0]....
.L_48:
        /*0bbc*/ 	.word	0x00002f70


	//   ....[1]....
        /*0bc0*/ 	.word	0x00003480


	//   ....[2]....
        /*0bc4*/ 	.word	0x000034e0


	//   ....[3]....
        /*0bc8*/ 	.word	0x00004870


	//   ....[4]....
        /*0bcc*/ 	.word	0x000059f0


	//   ....[5]....
        /*0bd0*/ 	.word	0x00005a30


	//   ....[6]....
        /*0bd4*/ 	.word	0x00008950


	//   ....[7]....
        /*0bd8*/ 	.word	0x000089d0


	//   ....[8]....
        /*0bdc*/ 	.word	0x00008a00


	//   ....[9]....
        /*0be0*/ 	.word	0x00008a80


	//----- nvinfo : EIATTR_MAX_THREADS
	.align		4
.L_49:
        /*0be4*/ 	.byte	0x04, 0x05
        /*0be6*/ 	.short	(.L_51 - .L_50)
.L_50:
        /*0be8*/ 	.word	0x00000100
        /*0bec*/ 	.word	0x00000001
        /*0bf0*/ 	.word	0x00000001


	//----- nvinfo : EIATTR_CRS_STACK_SIZE
	.align		4
.L_51:
        /*0bf4*/ 	.byte	0x04, 0x1e
        /*0bf6*/ 	.short	(.L_53 - .L_52)
.L_52:
        /*0bf8*/ 	.word	0x00000000


	//----- nvinfo : EIATTR_CBANK_PARAM_SIZE
	.align		4
.L_53:
        /*0bfc*/ 	.byte	0x03, 0x19
        /*0bfe*/ 	.short	0x0800


	//----- nvinfo : EIATTR_PARAM_CBANK
	.align		4
        /*0c00*/ 	.byte	0x04, 0x0a
        /*0c02*/ 	.short	(.L_55 - .L_54)
	.align		4
.L_54:
        /*0c04*/ 	.word	index@(.nv.constant0._ZN7cutlass13device_kernelINS_4gemm6kernel13GemmUniversalIN4cute5tupleIJiiiiEEENS1_10collective13CollectiveMmaINS1_35MainloopSm100TmaUmmaWarpSpecializedILi9ELi2ELi4ENS5_IJNS4_1CILi2EEESB_NSA_ILi1EEEEEEEENS5_IJNSA_ILi256EEENSA_ILi64EEENSA_ILi32EEEEEEfNS5_IJlSC_lEEEfSJ_NS4_8TiledMMAINS4_8MMA_AtomIJNS4_23SM100_MMA_TF32_2x1SM_SSINS_10tfloat32_tESN_fLi256ELi64ELNS4_4UMMA5MajorE0ELSP_0ELNSO_7ScaleInE0ELSQ_0EEEEEENS4_6LayoutINS5_IJSC_SC_SC_EEENS5_IJNSA_ILi0EEESV_SV_EEEEENS5_IJNS4_10UnderscoreESY_SY_EEEEENS4_28SM100_TMA_2SM_LOAD_MULTICASTENS4_14ComposedLayoutINS4_7SwizzleILi3ELi4ELi3EEENS4_18smem_ptr_flag_bitsILi32EEENST_INS5_IJNSA_ILi8EEESH_EEENS5_IJSH_SC_EEEEEEEvNS4_8identityENS4_18SM100_TMA_2SM_LOADES1B_vS1C_EENS_8epilogue10collective18CollectiveEpilogueINS1F_23Sm100TmaWarpSpecializedILi4ELi2ELi16ELb1ELb0EEEJNS5_IJNSA_ILi128EEESG_SH_EEENS5_IJNST_IS1K_SC_EENST_INSA_ILi16EEESC_EEEEEfSJ_fSJ_NS1F_6fusion15FusionCallbacksIS1J_NS1Q_17LinearCombinationIffffLNS_15FloatRoundStyleE2EEES1L_S1P_JEEENS4_5SM1004TMEM4LOAD26SM100_TMEM_LOAD_32dp32b16xENS4_13SM90_TMA_LOADENS12_INS13_ILi2ELi4ELi3EEES16_NST_INS5_IJS17_S1N_EEENS5_IJS1N_SC_EEEEEEENS4_39AutoVectorizingCopyWithAssumedAlignmentILi128EEENS4_14SM90_TMA_STOREES25_S27_S27_EEEvvEEEEvNT_6ParamsE)
        /*0c08*/ 	.short	0x0380
        /*0c0a*/ 	.short	0x0800


	//----- nvinfo : EIATTR_SW_WAR
	.align		4
.L_55:
        /*0c0c*/ 	.byte	0x04, 0x36
        /*0c0e*/ 	.short	(.L_57 - .L_56)
.L_56:
        /*0c10*/ 	.word	0x00000008
.L_57:


//--------------------- .nv.callgraph             --------------------------
	.section	.nv.callgraph,"",@"SHT_CUDA_CALLGRAPH"
	.align	4
	.sectionentsize	8
	.align		4
        /*0000*/ 	.word	0x00000000
	.align		4
        /*0004*/ 	.word	0xffffffff
	.align		4
        /*0008*/ 	.word	index@(_ZN7cutlass13device_kernelINS_4gemm6kernel13GemmUniversalIN4cute5tupleIJiiiiEEENS1_10collective13CollectiveMmaINS1_35MainloopSm100TmaUmmaWarpSpecializedILi9ELi2ELi4ENS5_IJNS4_1CILi2EEESB_NSA_ILi1EEEEEEEENS5_IJNSA_ILi256EEENSA_ILi64EEENSA_ILi32EEEEEEfNS5_IJlSC_lEEEfSJ_NS4_8TiledMMAINS4_8MMA_AtomIJNS4_23SM100_MMA_TF32_2x1SM_SSINS_10tfloat32_tESN_fLi256ELi64ELNS4_4UMMA5MajorE0ELSP_0ELNSO_7ScaleInE0ELSQ_0EEEEEENS4_6LayoutINS5_IJSC_SC_SC_EEENS5_IJNSA_ILi0EEESV_SV_EEEEENS5_IJNS4_10UnderscoreESY_SY_EEEEENS4_28SM100_TMA_2SM_LOAD_MULTICASTENS4_14ComposedLayoutINS4_7SwizzleILi3ELi4ELi3EEENS4_18smem_ptr_flag_bitsILi32EEENST_INS5_IJNSA_ILi8EEESH_EEENS5_IJSH_SC_EEEEEEEvNS4_8identityENS4_18SM100_TMA_2SM_LOADES1B_vS1C_EENS_8epilogue10collective18CollectiveEpilogueINS1F_23Sm100TmaWarpSpecializedILi4ELi2ELi16ELb1ELb0EEEJNS5_IJNSA_ILi128EEESG_SH_EEENS5_IJNST_IS1K_SC_EENST_INSA_ILi16EEESC_EEEEEfSJ_fSJ_NS1F_6fusion15FusionCallbacksIS1J_NS1Q_17LinearCombinationIffffLNS_15FloatRoundStyleE2EEES1L_S1P_JEEENS4_5SM1004TMEM4LOAD26SM100_TMEM_LOAD_32dp32b16xENS4_13SM90_TMA_LOADENS12_INS13_ILi2ELi4ELi3EEES16_NST_INS5_IJS17_S1N_EEENS5_IJS1N_SC_EEEEEEENS4_39AutoVectorizingCopyWithAssumedAlignmentILi128EEENS4_14SM90_TMA_STOREES25_S27_S27_EEEvvEEEEvNT_6ParamsE)
	.align		4
        /*000c*/ 	.word	index@(__assertfail)
	.align		4
        /*0010*/ 	.word	0x00000000
	.align		4
        /*0014*/ 	.word	0xfffffffe
	.align		4
        /*0018*/ 	.word	0x00000000
	.align		4
        /*001c*/ 	.word	0xfffffffd
	.align		4
        /*0020*/ 	.word	0x00000000
	.align		4
        /*0024*/ 	.word	0xfffffffc


//--------------------- .nv.constant4             --------------------------
	.section	.nv.constant4,"a",@progbits
	.align	8
	.align		8
.nv.constant4:
        /*0000*/ 	.dword	__assertfail
	.align		8
        /*0008*/ 	.dword	__unnamed_1
	.align		8
        /*0010*/ 	.dword	__unnamed_2
	.align		8
        /*0018*/ 	.dword	_ZN40_INTERNAL_c01022a7_4_k_cu_ce6dec27_263484cuda3std3__45__cpo5beginE
	.align		8
        /*0020*/ 	.dword	_ZN40_INTERNAL_c01022a7_4_k_cu_ce6dec27_263484cuda3std3__45__cpo3endE
	.align		8
        /*0028*/ 	.dword	_ZN40_INTERNAL_c01022a7_4_k_cu_ce6dec27_263484cuda3std3__45__cpo6cbeginE
	.align		8
        /*0030*/ 	.dword	_ZN40_INTERNAL_c01022a7_4_k_cu_ce6dec27_263484cuda3std3__45__cpo4cendE
	.align		8
        /*0038*/ 	.dword	_ZN40_INTERNAL_c01022a7_4_k_cu_ce6dec27_263484cuda3std3__442_GLOBAL__N__c01022a7_4_k_cu_ce6dec27_263486ignoreE
	.align		8
        /*0040*/ 	.dword	_ZN40_INTERNAL_c01022a7_4_k_cu_ce6dec27_263484cuda3std3__419piecewise_constructE
	.align		8
        /*0048*/ 	.dword	_ZN40_INTERNAL_c01022a7_4_k_cu_ce6dec27_263484cuda3std3__48in_placeE
	.align		8
        /*0050*/ 	.dword	_ZN40_INTERNAL_c01022a7_4_k_cu_ce6dec27_263484cuda3std6ranges3__45__cpo4swapE
	.align		8
        /*0058*/ 	.dword	_ZN40_INTERNAL_c01022a7_4_k_cu_ce6dec27_263484cuda3std6ranges3__45__cpo9iter_moveE
	.align		8
        /*0060*/ 	.dword	_ZN40_INTERNAL_c01022a7_4_k_cu_ce6dec27_263484cute7productE
	.align		8
        /*0068*/ 	.dword	_ZN40_INTERNAL_c01022a7_4_k_cu_ce6dec27_263484cute1_E
	.align		8
        /*0070*/ 	.dword	$str$25
	.align		8
        /*0078*/ 	.dword	$str$26
	.align		8
        /*0080*/ 	.dword	$str$27
	.align		8
        /*0088*/ 	.dword	$str$28


//--------------------- .text._ZN7cutlass13device_kernelINS_4gemm6kernel13GemmUniversalIN4cute5tupleIJiiiiEEENS1_10collective13CollectiveMmaINS1_35MainloopSm100TmaUmmaWarpSpecializedILi9ELi2ELi4ENS5_IJNS4_1CILi2EEESB_NSA_ILi1EEEEEEEENS5_IJNSA_ILi256EEENSA_ILi64EEENSA_ILi32EEEEEEfNS5_IJlSC_lEEEfSJ_NS4_8TiledMMAINS4_8MMA_AtomIJNS4_23SM100_MMA_TF32_2x1SM_SSINS_10tfloat32_tESN_fLi256ELi64ELNS4_4UMMA5MajorE0ELSP_0ELNSO_7ScaleInE0ELSQ_0EEEEEENS4_6LayoutINS5_IJSC_SC_SC_EEENS5_IJNSA_ILi0EEESV_SV_EEEEENS5_IJNS4_10UnderscoreESY_SY_EEEEENS4_28SM100_TMA_2SM_LOAD_MULTICASTENS4_14ComposedLayoutINS4_7SwizzleILi3ELi4ELi3EEENS4_18smem_ptr_flag_bitsILi32EEENST_INS5_IJNSA_ILi8EEESH_EEENS5_IJSH_SC_EEEEEEEvNS4_8identityENS4_18SM100_TMA_2SM_LOADES1B_vS1C_EENS_8epilogue10collective18CollectiveEpilogueINS1F_23Sm100TmaWarpSpecializedILi4ELi2ELi16ELb1ELb0EEEJNS5_IJNSA_ILi128EEESG_SH_EEENS5_IJNST_IS1K_SC_EENST_INSA_ILi16EEESC_EEEEEfSJ_fSJ_NS1F_6fusion15FusionCallbacksIS1J_NS1Q_17LinearCombinationIffffLNS_15FloatRoundStyleE2EEES1L_S1P_JEEENS4_5SM1004TMEM4LOAD26SM100_TMEM_LOAD_32dp32b16xENS4_13SM90_TMA_LOADENS12_INS13_ILi2ELi4ELi3EEES16_NST_INS5_IJS17_S1N_EEENS5_IJS1N_SC_EEEEEEENS4_39AutoVectorizingCopyWithAssumedAlignmentILi128EEENS4_14SM90_TMA_STOREES25_S27_S27_EEEvvEEEEvNT_6ParamsE --------------------------
	.section	.text._ZN7cutlass13device_kernelINS_4gemm6kernel13GemmUniversalIN4cute5tupleIJiiiiEEENS1_10collective13CollectiveMmaINS1_35MainloopSm100TmaUmmaWarpSpecializedILi9ELi2ELi4ENS5_IJNS4_1CILi2EEESB_NSA_ILi1EEEEEEEENS5_IJNSA_ILi256EEENSA_ILi64EEENSA_ILi32EEEEEEfNS5_IJlSC_lEEEfSJ_NS4_8TiledMMAINS4_8MMA_AtomIJNS4_23SM100_MMA_TF32_2x1SM_SSINS_10tfloat32_tESN_fLi256ELi64ELNS4_4UMMA5MajorE0ELSP_0ELNSO_7ScaleInE0ELSQ_0EEEEEENS4_6LayoutINS5_IJSC_SC_SC_EEENS5_IJNSA_ILi0EEESV_SV_EEEEENS5_IJNS4_10UnderscoreESY_SY_EEEEENS4_28SM100_TMA_2SM_LOAD_MULTICASTENS4_14ComposedLayoutINS4_7SwizzleILi3ELi4ELi3EEENS4_18smem_ptr_flag_bitsILi32EEENST_INS5_IJNSA_ILi8EEESH_EEENS5_IJSH_SC_EEEEEEEvNS4_8identityENS4_18SM100_TMA_2SM_LOADES1B_vS1C_EENS_8epilogue10collective18CollectiveEpilogueINS1F_23Sm100TmaWarpSpecializedILi4ELi2ELi16ELb1ELb0EEEJNS5_IJNSA_ILi128EEESG_SH_EEENS5_IJNST_IS1K_SC_EENST_INSA_ILi16EEESC_EEEEEfSJ_fSJ_NS1F_6fusion15FusionCallbacksIS1J_NS1Q_17LinearCombinationIffffLNS_15FloatRoundStyleE2EEES1L_S1P_JEEENS4_5SM1004TMEM4LOAD26SM100_TMEM_LOAD_32dp32b16xENS4_13SM90_TMA_LOADENS12_INS13_ILi2ELi4ELi3EEES16_NST_INS5_IJS17_S1N_EEENS5_IJS1N_SC_EEEEEEENS4_39AutoVectorizingCopyWithAssumedAlignmentILi128EEENS4_14SM90_TMA_STOREES25_S27_S27_EEEvvEEEEvNT_6ParamsE,"ax",@progbits
	.align	128
.text._ZN7cutlass13device_kernelINS_4gemm6kernel13GemmUniversalIN4cute5tupleIJiiiiEEENS1_10collective13CollectiveMmaINS1_35MainloopSm100TmaUmmaWarpSpecializedILi9ELi2ELi4ENS5_IJNS4_1CILi2EEESB_NSA_ILi1EEEEEEEENS5_IJNSA_ILi256EEENSA_ILi64EEENSA_ILi32EEEEEEfNS5_IJlSC_lEEEfSJ_NS4_8TiledMMAINS4_8MMA_AtomIJNS4_23SM100_MMA_TF32_2x1SM_SSINS_10tfloat32_tESN_fLi256ELi64ELNS4_4UMMA5MajorE0ELSP_0ELNSO_7ScaleInE0ELSQ_0EEEEEENS4_6LayoutINS5_IJSC_SC_SC_EEENS5_IJNSA_ILi0EEESV_SV_EEEEENS5_IJNS4_10UnderscoreESY_SY_EEEEENS4_28SM100_TMA_2SM_LOAD_MULTICASTENS4_14ComposedLayoutINS4_7SwizzleILi3ELi4ELi3EEENS4_18smem_ptr_flag_bitsILi32EEENST_INS5_IJNSA_ILi8EEESH_EEENS5_IJSH_SC_EEEEEEEvNS4_8identityENS4_18SM100_TMA_2SM_LOADES1B_vS1C_EENS_8epilogue10collective18CollectiveEpilogueINS1F_23Sm100TmaWarpSpecializedILi4ELi2ELi16ELb1ELb0EEEJNS5_IJNSA_ILi128EEESG_SH_EEENS5_IJNST_IS1K_SC_EENST_INSA_ILi16EEESC_EEEEEfSJ_fSJ_NS1F_6fusion15FusionCallbacksIS1J_NS1Q_17LinearCombinationIffffLNS_15FloatRoundStyleE2EEES1L_S1P_JEEENS4_5SM1004TMEM4LOAD26SM100_TMEM_LOAD_32dp32b16xENS4_13SM90_TMA_LOADENS12_INS13_ILi2ELi4ELi3EEES16_NST_INS5_IJS17_S1N_EEENS5_IJS1N_SC_EEEEEEENS4_39AutoVectorizingCopyWithAssumedAlignmentILi128EEENS4_14SM90_TMA_STOREES25_S27_S27_EEEvvEEEEvNT_6ParamsE:
        .type           _ZN7cutlass13device_kernelINS_4gemm6kernel13GemmUniversalIN4cute5tupleIJiiiiEEENS1_10collective13CollectiveMmaINS1_35MainloopSm100TmaUmmaWarpSpecializedILi9ELi2ELi4ENS5_IJNS4_1CILi2EEESB_NSA_ILi1EEEEEEEENS5_IJNSA_ILi256EEENSA_ILi64EEENSA_ILi32EEEEEEfNS5_IJlSC_lEEEfSJ_NS4_8TiledMMAINS4_8MMA_AtomIJNS4_23SM100_MMA_TF32_2x1SM_SSINS_10tfloat32_tESN_fLi256ELi64ELNS4_4UMMA5MajorE0ELSP_0ELNSO_7ScaleInE0ELSQ_0EEEEEENS4_6LayoutINS5_IJSC_SC_SC_EEENS5_IJNSA_ILi0EEESV_SV_EEEEENS5_IJNS4_10UnderscoreESY_SY_EEEEENS4_28SM100_TMA_2SM_LOAD_MULTICASTENS4_14ComposedLayoutINS4_7SwizzleILi3ELi4ELi3EEENS4_18smem_ptr_flag_bitsILi32EEENST_INS5_IJNSA_ILi8EEESH_EEENS5_IJSH_SC_EEEEEEEvNS4_8identityENS4_18SM100_TMA_2SM_LOADES1B_vS1C_EENS_8epilogue10collective18CollectiveEpilogueINS1F_23Sm100TmaWarpSpecializedILi4ELi2ELi16ELb1ELb0EEEJNS5_IJNSA_ILi128EEESG_SH_EEENS5_IJNST_IS1K_SC_EENST_INSA_ILi16EEESC_EEEEEfSJ_fSJ_NS1F_6fusion15FusionCallbacksIS1J_NS1Q_17LinearCombinationIffffLNS_15FloatRoundStyleE2EEES1L_S1P_JEEENS4_5SM1004TMEM4LOAD26SM100_TMEM_LOAD_32dp32b16xENS4_13SM90_TMA_LOADENS12_INS13_ILi2ELi4ELi3EEES16_NST_INS5_IJS17_S1N_EEENS5_IJS1N_SC_EEEEEEENS4_39AutoVectorizingCopyWithAssumedAlignmentILi128EEENS4_14SM90_TMA_STOREES25_S27_S27_EEEvvEEEEvNT_6ParamsE,@function
        .size           _ZN7cutlass13device_kernelINS_4gemm6kernel13GemmUniversalIN4cute5tupleIJiiiiEEENS1_10collective13CollectiveMmaINS1_35MainloopSm100TmaUmmaWarpSpecializedILi9ELi2ELi4ENS5_IJNS4_1CILi2EEESB_NSA_ILi1EEEEEEEENS5_IJNSA_ILi256EEENSA_ILi64EEENSA_ILi32EEEEEEfNS5_IJlSC_lEEEfSJ_NS4_8TiledMMAINS4_8MMA_AtomIJNS4_23SM100_MMA_TF32_2x1SM_SSINS_10tfloat32_tESN_fLi256ELi64ELNS4_4UMMA5MajorE0ELSP_0ELNSO_7ScaleInE0ELSQ_0EEEEEENS4_6LayoutINS5_IJSC_SC_SC_EEENS5_IJNSA_ILi0EEESV_SV_EEEEENS5_IJNS4_10UnderscoreESY_SY_EEEEENS4_28SM100_TMA_2SM_LOAD_MULTICASTENS4_14ComposedLayoutINS4_7SwizzleILi3ELi4ELi3EEENS4_18smem_ptr_flag_bitsILi32EEENST_INS5_IJNSA_ILi8EEESH_EEENS5_IJSH_SC_EEEEEEEvNS4_8identityENS4_18SM100_TMA_2SM_LOADES1B_vS1C_EENS_8epilogue10collective18CollectiveEpilogueINS1F_23Sm100TmaWarpSpecializedILi4ELi2ELi16ELb1ELb0EEEJNS5_IJNSA_ILi128EEESG_SH_EEENS5_IJNST_IS1K_SC_EENST_INSA_ILi16EEESC_EEEEEfSJ_fSJ_NS1F_6fusion15FusionCallbacksIS1J_NS1Q_17LinearCombinationIffffLNS_15FloatRoundStyleE2EEES1L_S1P_JEEENS4_5SM1004TMEM4LOAD26SM100_TMEM_LOAD_32dp32b16xENS4_13SM90_TMA_LOADENS12_INS13_ILi2ELi4ELi3EEES16_NST_INS5_IJS17_S1N_EEENS5_IJS1N_SC_EEEEEEENS4_39AutoVectorizingCopyWithAssumedAlignmentILi128EEENS4_14SM90_TMA_STOREES25_S27_S27_EEEvvEEEEvNT_6ParamsE,(.L_x_213 - _ZN7cutlass13device_kernelINS_4gemm6kernel13GemmUniversalIN4cute5tupleIJiiiiEEENS1_10collective13CollectiveMmaINS1_35MainloopSm100TmaUmmaWarpSpecializedILi9ELi2ELi4ENS5_IJNS4_1CILi2EEESB_NSA_ILi1EEEEEEEENS5_IJNSA_ILi256EEENSA_ILi64EEENSA_ILi32EEEEEEfNS5_IJlSC_lEEEfSJ_NS4_8TiledMMAINS4_8MMA_AtomIJNS4_23SM100_MMA_TF32_2x1SM_SSINS_10tfloat32_tESN_fLi256ELi64ELNS4_4UMMA5MajorE0ELSP_0ELNSO_7ScaleInE0ELSQ_0EEEEEENS4_6LayoutINS5_IJSC_SC_SC_EEENS5_IJNSA_ILi0EEESV_SV_EEEEENS5_IJNS4_10UnderscoreESY_SY_EEEEENS4_28SM100_TMA_2SM_LOAD_MULTICASTENS4_14ComposedLayoutINS4_7SwizzleILi3ELi4ELi3EEENS4_18smem_ptr_flag_bitsILi32EEENST_INS5_IJNSA_ILi8EEESH_EEENS5_IJSH_SC_EEEEEEEvNS4_8identityENS4_18SM100_TMA_2SM_LOADES1B_vS1C_EENS_8epilogue10collective18CollectiveEpilogueINS1F_23Sm100TmaWarpSpecializedILi4ELi2ELi16ELb1ELb0EEEJNS5_IJNSA_ILi128EEESG_SH_EEENS5_IJNST_IS1K_SC_EENST_INSA_ILi16EEESC_EEEEEfSJ_fSJ_NS1F_6fusion15FusionCallbacksIS1J_NS1Q_17LinearCombinationIffffLNS_15FloatRoundStyleE2EEES1L_S1P_JEEENS4_5SM1004TMEM4LOAD26SM100_TMEM_LOAD_32dp32b16xENS4_13SM90_TMA_LOADENS12_INS13_ILi2ELi4ELi3EEES16_NST_INS5_IJS17_S1N_EEENS5_IJS1N_SC_EEEEEEENS4_39AutoVectorizingCopyWithAssumedAlignmentILi128EEENS4_14SM90_TMA_STOREES25_S27_S27_EEEvvEEEEvNT_6ParamsE)
        .other          _ZN7cutlass13device_kernelINS_4gemm6kernel13GemmUniversalIN4cute5tupleIJiiiiEEENS1_10collective13CollectiveMmaINS1_35MainloopSm100TmaUmmaWarpSpecializedILi9ELi2ELi4ENS5_IJNS4_1CILi2EEESB_NSA_ILi1EEEEEEEENS5_IJNSA_ILi256EEENSA_ILi64EEENSA_ILi32EEEEEEfNS5_IJlSC_lEEEfSJ_NS4_8TiledMMAINS4_8MMA_AtomIJNS4_23SM100_MMA_TF32_2x1SM_SSINS_10tfloat32_tESN_fLi256ELi64ELNS4_4UMMA5MajorE0ELSP_0ELNSO_7ScaleInE0ELSQ_0EEEEEENS4_6LayoutINS5_IJSC_SC_SC_EEENS5_IJNSA_ILi0EEESV_SV_EEEEENS5_IJNS4_10UnderscoreESY_SY_EEEEENS4_28SM100_TMA_2SM_LOAD_MULTICASTENS4_14ComposedLayoutINS4_7SwizzleILi3ELi4ELi3EEENS4_18smem_ptr_flag_bitsILi32EEENST_INS5_IJNSA_ILi8EEESH_EEENS5_IJSH_SC_EEEEEEEvNS4_8identityENS4_18SM100_TMA_2SM_LOADES1B_vS1C_EENS_8epilogue10collective18CollectiveEpilogueINS1F_23Sm100TmaWarpSpecializedILi4ELi2ELi16ELb1ELb0EEEJNS5_IJNSA_ILi128EEESG_SH_EEENS5_IJNST_IS1K_SC_EENST_INSA_ILi16EEESC_EEEEEfSJ_fSJ_NS1F_6fusion15FusionCallbacksIS1J_NS1Q_17LinearCombinationIffffLNS_15FloatRoundStyleE2EEES1L_S1P_JEEENS4_5SM1004TMEM4LOAD26SM100_TMEM_LOAD_32dp32b16xENS4_13SM90_TMA_LOADENS12_INS13_ILi2ELi4ELi3EEES16_NST_INS5_IJS17_S1N_EEENS5_IJS1N_SC_EEEEEEENS4_39AutoVectorizingCopyWithAssumedAlignmentILi128EEENS4_14SM90_TMA_STOREES25_S27_S27_EEEvvEEEEvNT_6ParamsE,@"STO_CUDA_ENTRY STV_DEFAULT"
_ZN7cutlass13device_kernelINS_4gemm6kernel13GemmUniversalIN4cute5tupleIJiiiiEEENS1_10collective13CollectiveMmaINS1_35MainloopSm100TmaUmmaWarpSpecializedILi9ELi2ELi4ENS5_IJNS4_1CILi2EEESB_NSA_ILi1EEEEEEEENS5_IJNSA_ILi256EEENSA_ILi64EEENSA_ILi32EEEEEEfNS5_IJlSC_lEEEfSJ_NS4_8TiledMMAINS4_8MMA_AtomIJNS4_23SM100_MMA_TF32_2x1SM_SSINS_10tfloat32_tESN_fLi256ELi64ELNS4_4UMMA5MajorE0ELSP_0ELNSO_7ScaleInE0ELSQ_0EEEEEENS4_6LayoutINS5_IJSC_SC_SC_EEENS5_IJNSA_ILi0EEESV_SV_EEEEENS5_IJNS4_10UnderscoreESY_SY_EEEEENS4_28SM100_TMA_2SM_LOAD_MULTICASTENS4_14ComposedLayoutINS4_7SwizzleILi3ELi4ELi3EEENS4_18smem_ptr_flag_bitsILi32EEENST_INS5_IJNSA_ILi8EEESH_EEENS5_IJSH_SC_EEEEEEEvNS4_8identityENS4_18SM100_TMA_2SM_LOADES1B_vS1C_EENS_8epilogue10collective18CollectiveEpilogueINS1F_23Sm100TmaWarpSpecializedILi4ELi2ELi16ELb1ELb0EEEJNS5_IJNSA_ILi128EEESG_SH_EEENS5_IJNST_IS1K_SC_EENST_INSA_ILi16EEESC_EEEEEfSJ_fSJ_NS1F_6fusion15FusionCallbacksIS1J_NS1Q_17LinearCombinationIffffLNS_15FloatRoundStyleE2EEES1L_S1P_JEEENS4_5SM1004TMEM4LOAD26SM100_TMEM_LOAD_32dp32b16xENS4_13SM90_TMA_LOADENS12_INS13_ILi2ELi4ELi3EEES16_NST_INS5_IJS17_S1N_EEENS5_IJS1N_SC_EEEEEEENS4_39AutoVectorizingCopyWithAssumedAlignmentILi128EEENS4_14SM90_TMA_STOREES25_S27_S27_EEEvvEEEEvNT_6ParamsE:
[----:B------:R-:W1:Y:S01]  /*0000*/  LDC R1, c[0x0][0x37c] ;  /* 0x0000df00ff017b82 */ /* 0x000e620000000800 */
[----:B------:R-:W2:Y:S01]  /*0010*/  S2R R66, SR_TID.X ;  /* 0x0000000000427919 */ /* 0x000ea20000002100 */
[----:B------:R-:W3:Y:S06]  /*0020*/  LDCU.64 UR8, c[0x0][0x890] ;  /* 0x00011200ff0877ac */ /* 0x000eec0008000a00 */
[----:B------:R-:W4:Y:S01]  /*0030*/  S2UR UR4, SR_CgaCtaId ;  /* 0x00000000000479c3 */ /* 0x000f220000008800 */
[----:B------:R-:W-:Y:S02]  /*0040*/  PRMT R26, RZ, 0x7610, R26 ;  /* 0x00007610ff1a7816 */ /* 0x000fe4000000001a */
[----:B------:R-:W-:Y:S01]  /*0050*/  ELECT P1, URZ, PT ;  /* 0x0000000000ff782f */ /* 0x000fe20003820000 */
[----:B---3--:R-:W-:-:S04]  /*0060*/  UISETP.NE.U32.AND UP0, UPT, UR8, URZ, UPT ;  /* 0x000000ff0800728c */ /* 0x008fc8000bf05070 */
[----:B------:R-:W-:Y:S02]  /*0070*/  UISETP.NE.AND.EX UP0, UPT, UR9, URZ, UPT, UP0 ;  /* 0x000000ff0900728c */ /* 0x000fe4000bf05300 */
[----:B----4-:R-:W-:Y:S02]  /*0080*/  ULOP3.LUT UR46, UR4, 0x1, URZ, 0xc0, !UPT ;  /* 0x00000001042e7892 */ /* 0x010fe4000f8ec0ff */
[----:B------:R-:W-:Y:S01]  /*0090*/  ULOP3.LUT UR45, UR4, 0x1, URZ, 0x3c, !UPT ;  /* 0x00000001042d7892 */ /* 0x000fe2000f8e3cff */
[----:B--2---:R-:W-:-:S05]  /*00a0*/  SHF.R.U32.HI R52, RZ, 0x5, R66 ;  /* 0x00000005ff347819 */ /* 0x004fca0000011642 */
[----:B------:R-:W2:Y:S02]  /*00b0*/  SHFL.IDX PT, R0, R52, RZ, 0x1f ;  /* 0x00001fff34007589 */ /* 0x000ea400000e0000 */
[----:B--2---:R-:W-:Y:S01]  /*00c0*/  R2UR UR13, R0 ;  /* 0x00000000000d72ca */ /* 0x004fe200000e0000 */
[----:B-1----:R-:W-:-:S14]  /*00d0*/  BRA.U UP0, `(.L_x_0) ;  /* 0x0000000100307547 */ /* 0x002fdc000b800000 */
[----:B------:R-:W1:Y:S02]  /*00e0*/  LDCU.64 UR4, c[0x0][0x888] ;  /* 0x00011100ff0477ac */ /* 0x000e640008000a00 */
[----:B-1----:R-:W-:-:S04]  /*00f0*/  UISETP.NE.U32.AND UP0, UPT, UR4, URZ, UPT ;  /* 0x000000ff0400728c */ /* 0x002fc8000bf05070 */
[----:B------:R-:W-:-:S09]  /*0100*/  UISETP.NE.AND.EX UP0, UPT, UR5, URZ, UPT, UP0 ;  /* 0x000000ff0500728c */ /* 0x000fd2000bf05300 */
[----:B------:R-:W-:Y:S05]  /*0110*/  BRA.U !UP0, `(.L_x_1) ;  /* 0x0000000108147547 */ /* 0x000fea000b800000 */
[----:B------:R-:W1:Y:S01]  /*0120*/  LDC.64 R2, c[0x0][0x888] ;  /* 0x00022200ff027b82 */ /* 0x000e620000000a00 */
[----:B------:R-:W1:Y:S02]  /*0130*/  LDCU.64 UR4, c[0x0][0x358] ;  /* 0x00006b00ff0477ac */ /* 0x000e640008000a00 */
[----:B-1----:R1:W5:Y:S01]  /*0140*/  LDG.E R27, desc[UR4][R2.64] ;  /* 0x00000004021b7981 */ /* 0x002362000c1e1900 */
[----:B------:R-:W-:Y:S01]  /*0150*/  HFMA2 R26, -RZ, RZ, 0, 5.9604644775390625e-08 ;  /* 0x00000001ff1a7431 */ /* 0x000fe200000001ff */
[----:B------:R-:W-:Y:S05]  /*0160*/  BRA `(.L_x_0) ;  /* 0x00000000000c7947 */ /* 0x000fea0003800000 */
.L_x_1:
[----:B------:R-:W1:Y:S01]  /*0170*/  LDCU UR4, c[0x0][0x880] ;  /* 0x00011000ff0477ac */ /* 0x000e620008000800 */
[----:B------:R-:W-:Y:S01]  /*0180*/  HFMA2 R26, -RZ, RZ, 0, 5.9604644775390625e-08 ;  /* 0x00000001ff1a7431 */ /* 0x000fe200000001ff */
[----:B-1----:R-:W-:-:S07]  /*0190*/  MOV R27, UR4 ;  /* 0x00000004001b7c02 */ /* 0x002fce0008000f00 */
.L_x_0:
[----:B------:R-:W2:Y:S02]  /*01a0*/  LDCU.64 UR4, c[0x0][0x8b0] ;  /* 0x00011600ff0477ac */ /* 0x000ea40008000a00 */
[----:B--2---:R-:W-:-:S04]  /*01b0*/  UISETP.NE.U32.AND UP0, UPT, UR4, URZ, UPT ;  /* 0x000000ff0400728c */ /* 0x004fc8000bf05070 */
[----:B------:R-:W-:-:S09]  /*01c0*/  UISETP.NE.AND.EX UP0, UPT, UR5, URZ, UPT, UP0 ;  /* 0x000000ff0500728c */ /* 0x000fd2000bf05300 */
[----:B------:R-:W-:Y:S05]  /*01d0*/  BRA.U UP0, `(.L_x_2) ;  /* 0x0000000100287547 */ /* 0x000fea000b800000 */
[----:B------:R-:W2:Y:S02]  /*01e0*/  LDCU.64 UR4, c[0x0][0x8a8] ;  /* 0x00011500ff0477ac */ /* 0x000ea40008000a00 */
[----:B--2---:R-:W-:-:S04]  /*01f0*/  UISETP.NE.U32.AND UP0, UPT, UR4, URZ, UPT ;  /* 0x000000ff0400728c */ /* 0x004fc8000bf05070 */
[----:B------:R-:W-:-:S09]  /*0200*/  UISETP.NE.AND.EX UP0, UPT, UR5, URZ, UPT, UP0 ;  /* 0x000000ff0500728c */ /* 0x000fd2000bf05300 */
[----:B------:R-:W-:Y:S05]  /*0210*/  BRA.U !UP0, `(.L_x_3) ;  /* 0x0000000108107547 */ /* 0x000fea000b800000 */
[----:B------:R-:W2:Y:S01]  /*0220*/  LDC.64 R24, c[0x0][0x8a8] ;  /* 0x00022a00ff187b82 */ /* 0x000ea20000000a00 */
[----:B------:R-:W2:Y:S02]  /*0230*/  LDCU.64 UR4, c[0x0][0x358] ;  /* 0x00006b00ff0477ac */ /* 0x000ea40008000a00 */
[----:B--2---:R2:W5:Y:S01]  /*0240*/  LDG.E R24, desc[UR4][R24.64] ;  /* 0x0000000418187981 */ /* 0x004562000c1e1900 */
[----:B------:R-:W-:Y:S05]  /*0250*/  BRA `(.L_x_2) ;  /* 0x0000000000087947 */ /* 0x000fea0003800000 */
.L_x_3:
[----:B------:R-:W2:Y:S02]  /*0260*/  LDCU UR4, c[0x0][0x8a0] ;  /* 0x00011400ff0477ac */ /* 0x000ea40008000800 */
[----:B--2---:R-:W-:Y:S02]  /*0270*/  MOV R24, UR4 ;  /* 0x0000000400187c02 */ /* 0x004fe40008000f00 */
.L_x_2:
[----:B------:R-:W-:Y:S01]  /*0280*/  IMAD.U32 R0, RZ, RZ, UR13 ;  /* 0x0000000dff007e24 */ /* 0x000fe2000f8e00ff */
[----:B------:R-:W-:Y:S04]  /*0290*/  BSSY.RECONVERGENT B0, `(.L_x_4) ;  /* 0x000000c000007945 */ /* 0x000fe80003800200 */
[C---:B------:R-:W-:Y:S02]  /*02a0*/  ISETP.NE.OR P2, PT, R0.reuse, 0x1, !P1 ;  /* 0x000000010000780c */ /* 0x040fe40004f45670 */
[----:B------:R-:W-:-:S11]  /*02b0*/  ISETP.NE.OR P0, PT, R0, 0x3, !P1 ;  /* 0x000000030000780c */ /* 0x000fd60004f05670 */
[----:B------:R-:W-:Y:S05]  /*02c0*/  @P2 BRA `(.L_x_5) ;  /* 0x0000000000202947 */ /* 0x000fea0003800000 */
[----:B------:R-:W3:Y:S02]  /*02d0*/  LDCU.64 UR4, c[0x0][0x348] ;  /* 0x00006900ff0477ac */ /* 0x000ee40008000a00 */
[----:B---3--:R-:W-:Y:S02]  /*02e0*/  UIADD3 UR6, UP1, UPT, UR4, 0x80, URZ ;  /* 0x0000008004067890 */ /* 0x008fe4000ff3e0ff */
[----:B------:R-:W-:Y:S02]  /*02f0*/  UIADD3 UR4, UP0, UPT, UR4, 0x180, URZ ;  /* 0x0000018004047890 */ /* 0x000fe4000ff1e0ff */
[----:B------:R-:W-:Y:S02]  /*0300*/  UIADD3.X UR7, UPT, UPT, URZ, UR5, URZ, UP1, !UPT ;  /* 0x00000005ff077290 */ /* 0x000fe40008ffe4ff */
[----:B------:R-:W-:-:S07]  /*0310*/  UIADD3.X UR5, UPT, UPT, URZ, UR5, URZ, UP0, !UPT ;  /* 0x00000005ff057290 */ /* 0x000fce00087fe4ff */
[----:B------:R3:W-:Y:S02]  /*0320*/  UTMACCTL.PF [UR6] ;  /* 0x00000000060079b9 */ /* 0x0007e40008040000 */
[----:B------:R3:W-:Y:S02]  /*0330*/  UTMACCTL.PF [UR4] ;  /* 0x00000000040079b9 */ /* 0x0007e40008040000 */
[----:B---3--:R-:W-:Y:S01]  /*0340*/  NOP ;  /* 0x0000000000007918 */ /* 0x008fe20000000000 */
.L_x_5:
[----:B------:R-:W-:Y:S05]  /*0350*/  BSYNC.RECONVERGENT B0 ;  /* 0x0000000000007941 */ /* 0x000fea0003800200 */
.L_x_4:
[----:B------:R-:W-:Y:S04]  /*0360*/  BSSY.RECONVERGENT B0, `(.L_x_6) ;  /* 0x000000a000007945 */ /* 0x000fe80003800200 */
        /* <DEDUP_REMOVED lines=9> */
.L_x_7:
[----:B------:R-:W-:Y:S05]  /*0400*/  BSYNC.RECONVERGENT B0 ;  /* 0x0000000000007941 */ /* 0x000fea0003800200 */
.L_x_6:
[----:B------:R-:W3:Y:S01]  /*0410*/  LDCU.64 UR4, c[0x0][0x888] ;  /* 0x00011100ff0477ac */ /* 0x000ee20008000a00 */
[----:B------:R-:W-:Y:S02]  /*0420*/  UISETP.EQ.U32.AND UP1, UPT, UR8, URZ, UPT ;  /* 0x000000ff0800728c */ /* 0x000fe4000bf22070 */
[----:B------:R-:W-:Y:S02]  /*0430*/  UPLOP3.LUT UP3, UPT, UPT, UPT, UPT, 0x80, 0x8 ;  /* 0x000000000008789c */ /* 0x000fe40003f6f070 */
[----:B---3--:R-:W-:-:S04]  /*0440*/  UISETP.NE.U32.AND UP0, UPT, UR4, URZ, UPT ;  /* 0x000000ff0400728c */ /* 0x008fc8000bf05070 */
[----:B------:R-:W-:-:S04]  /*0450*/  UISETP.NE.AND.EX UP0, UPT, UR5, URZ, UPT, UP0 ;  /* 0x000000ff0500728c */ /* 0x000fc8000bf05300 */
[----:B------:R-:W-:-:S04]  /*0460*/  UISETP.EQ.OR.EX UP2, UPT, UR9, URZ, !UP0, UP1 ;  /* 0x000000ff0900728c */ /* 0x000fc8000c742710 */
[----:B------:R-:W-:-:S06]  /*0470*/  UP2UR UR4, UPR, URZ, 0x4 ;  /* 0x00000004ff047883 */ /* 0x000fcc0008000000 */
[----:B------:R-:W-:Y:S01]  /*0480*/  MOV R55, UR4 ;  /* 0x0000000400377c02 */ /* 0x000fe20008000f00 */
[----:B------:R-:W-:Y:S06]  /*0490*/  BRA.U !UP2, `(.L_x_8) ;  /* 0x000000010a207547 */ /* 0x000fec000b800000 */
[----:B------:R-:W-:Y:S01]  /*04a0*/  UISETP.NE.U32.AND UP1, UPT, UR8, URZ, UPT ;  /* 0x000000ff0800728c */ /* 0x000fe2000bf25070 */
[----:B-----5:R-:W-:Y:S01]  /*04b0*/  FSETP.NEU.AND P0, PT, R27, RZ, PT ;  /* 0x000000ff1b00720b */ /* 0x020fe20003f0d000 */
[----:B------:R-:W-:Y:S02]  /*04c0*/  USEL UR4, URZ, 0xffffffff, UP0 ;  /* 0xffffffffff047887 */ /* 0x000fe40008000000 */
[----:B------:R-:W-:-:S10]  /*04d0*/  UISETP.NE.AND.EX UP1, UPT, UR9, URZ, UPT, UP1 ;  /* 0x000000ff0900728c */ /* 0x000fd4000bf25310 */
[----:B------:R-:W-:Y:S01]  /*04e0*/  VOTEU.ANY UP0, P0 ;  /* 0x0000000000ff7886 */ /* 0x000fe20000000100 */
[----:B------:R-:W-:-:S04]  /*04f0*/  @!UP1 USEL UR4, URZ, 0xffffffff, UP0 ;  /* 0xffffffffff049887 */ /* 0x000fc80008000000 */
[----:B------:R-:W-:-:S04]  /*0500*/  ULOP3.LUT UR4, UR4, 0x1, URZ, 0xc0, !UPT ;  /* 0x0000000104047892 */ /* 0x000fc8000f8ec0ff */
[----:B------:R-:W-:-:S11]  /*0510*/  UISETP.NE.U32.AND UP3, UPT, UR4, 0x1, UPT ;  /* 0x000000010400788c */ /* 0x000fd6000bf65070 */
.L_x_8:
[----:B------:R-:W3:Y:S01]  /*0520*/  SHFL.IDX PT, R0, R52, RZ, 0x1f ;  /* 0x00001fff34007589 */ /* 0x000ee200000e0000 */
[----:B------:R-:W-:-:S04]  /*0530*/  UISETP.NE.AND UP0, UPT, UR13, 0x2, UPT ;  /* 0x000000020d00788c */ /* 0x000fc8000bf05270 */
[----:B------:R-:W-:Y:S02]  /*0540*/  UISETP.EQ.AND UP1, UPT, UR46, URZ, !UP0 ;  /* 0x000000ff2e00728c */ /* 0x000fe4000c722270 */
[----:B------:R-:W-:-:S04]  /*0550*/  USEL UR48, URZ, 0x1, UP0 ;  /* 0x00000001ff307887 */ /* 0x000fc80008000000 */
[----:B------:R-:W-:Y:S02]  /*0560*/  PLOP3.LUT P3, PT, P1, PT, UP1, 0x80, 0x8 ;  /* 0x000000000008781c */ /* 0x000fe40000f6f018 */
[----:B---3--:R-:W-:-:S13]  /*0570*/  ISETP.NE.AND P0, PT, R0, RZ, PT ;  /* 0x000000ff0000720c */ /* 0x008fda0003f05270 */
[----:B------:R-:W-:Y:S05]  /*0580*/  @P0 BRA `(.L_x_9) ;  /* 0x00000000008c0947 */ /* 0x000fea0003800000 */
[----:B------:R-:W-:Y:S01]  /*0590*/  ELECT P0, URZ, PT ;  /* 0x0000000000ff782f */ /* 0x000fe20003800000 */
[----:B------:R-:W-:-:S12]  /*05a0*/  BSSY.RECONVERGENT B0, `(.L_x_9) ;  /* 0x0000021000007945 */ /* 0x000fd80003800200 */
[----:B------:R-:W-:Y:S05]  /*05b0*/  @!P0 BRA `(.L_x_10) ;  /* 0x00000000007c8947 */ /* 0x000fea0003800000 */
[----:B------:R-:W3:Y:S01]  /*05c0*/  S2UR UR5, SR_CgaCtaId ;  /* 0x00000000000579c3 */ /* 0x000ee20000008800 */
[----:B------:R-:W-:Y:S01]  /*05d0*/  UMOV UR4, 0x400 ;  /* 0x0000040000047882 */ /* 0x000fe20000000000 */
[----:B------:R-:W-:Y:S01]  /*05e0*/  UMOV UR8, 0x1 ;  /* 0x0000000100087882 */ /* 0x000fe20000000000 */
[----:B------:R-:W-:Y:S01]  /*05f0*/  UMOV UR6, 0x2 ;  /* 0x0000000200067882 */ /* 0x000fe20000000000 */
[----:B------:R-:W-:-:S04]  /*0600*/  UIADD3 UR8, UPT, UPT, -UR8, 0x100000, URZ ;  /* 0x0010000008087890 */ /* 0x000fc8000fffe1ff */
[----:B------:R-:W-:Y:S02]  /*0610*/  USHF.L.U32 UR9, UR8, 0xb, URZ ;  /* 0x0000000b08097899 */ /* 0x000fe400080006ff */
[----:B------:R-:W-:Y:S02]  /*0620*/  USHF.L.U32 UR8, UR8, 0x1, URZ ;  /* 0x0000000108087899 */ /* 0x000fe400080006ff */
[----:B------:R-:W-:-:S04]  /*0630*/  UIADD3 UR6, UPT, UPT, -UR6, 0x100000, URZ ;  /* 0x0010000006067890 */ /* 0x000fc8000fffe1ff */
[----:B------:R-:W-:Y:S02]  /*0640*/  USHF.L.U32 UR7, UR6, 0xb, URZ ;  /* 0x0000000b06077899 */ /* 0x000fe400080006ff */
[----:B------:R-:W-:Y:S02]  /*0650*/  USHF.L.U32 UR6, UR6, 0x1, URZ ;  /* 0x0000000106067899 */ /* 0x000fe400080006ff */
[----:B---3--:R-:W-:Y:S01]  /*0660*/  ULEA UR4, UR5, UR4, 0x18 ;  /* 0x0000000405047291 */ /* 0x008fe2000f8ec0ff */
[----:B------:R-:W3:Y:S11]  /*0670*/  FENCE.VIEW.ASYNC.S ;  /* 0x00000000000073c6 */ /* 0x000ef60000000000 */
[----:B---3--:R3:W4:Y:S01]  /*0680*/  SYNCS.EXCH.64 URZ, [UR4], UR8 ;  /* 0x0000000804ff75b2 */ /* 0x0087220008000100 */
[----:B------:R3:W1:Y:S01]  /*0690*/  SYNCS.EXCH.64 URZ, [UR4+0x48], UR6 ;  /* 0x0000480604ff75b2 */ /* 0x0006620008000100 */
        /* <DEDUP_REMOVED lines=15> */
[----:B------:R3:W1:Y:S02]  /*0790*/  SYNCS.EXCH.64 URZ, [UR4+0x88], UR6 ;  /* 0x0000880604ff75b2 */ /* 0x0006640008000100 */
[----:B---3--:R-:W-:Y:S01]  /*07a0*/  NOP ;  /* 0x0000000000007918 */ /* 0x008fe20000000000 */
.L_x_10:
[----:B------:R-:W-:Y:S05]  /*07b0*/  BSYNC.RECONVERGENT B0 ;  /* 0x0000000000007941 */ /* 0x000fea0003800200 */
.L_x_9:
[----:B------:R-:W3:Y:S01]  /*07c0*/  SHFL.IDX PT, R0, R52, RZ, 0x1f ;  /* 0x00001fff34007589 */ /* 0x000ee200000e0000 */
[----:B------:R-:W-:Y:S01]  /*07d0*/  NOP ;  /* 0x0000000000007918 */ /* 0x000fe20000000000 */
[----:B---3--:R-:W-:-:S13]  /*07e0*/  ISETP.NE.AND P0, PT, R0, 0x1, PT ;  /* 0x000000010000780c */ /* 0x008fda0003f05270 */
[----:B------:R-:W-:Y:S05]  /*07f0*/  @P0 BRA `(.L_x_11) ;  /* 0x0000000000580947 */ /* 0x000fea0003800000 */
        /* <DEDUP_REMOVED lines=9> */
[----:B------:R-:W-:Y:S01]  /*0890*/  USHF.L.U32 UR6, UR6, 0x1, URZ ;  /* 0x0000000106067899 */ /* 0x000fe200080006ff */
[----:B------:R-:W-:Y:S01]  /*08a0*/  ELECT P0, URZ, PT ;  /* 0x0000000000ff782f */ /* 0x000fe20003800000 */
[----:B---3--:R-:W-:Y:S01]  /*08b0*/  ULEA UR4, UR5, UR4, 0x18 ;  /* 0x0000000405047291 */ /* 0x008fe2000f8ec0ff */
[----:B------:R-:W3:Y:S11]  /*08c0*/  FENCE.VIEW.ASYNC.S ;  /* 0x00000000000073c6 */ /* 0x000ef60000000000 */
[----:B---3--:R3:W1:Y:S01]  /*08d0*/  SYNCS.EXCH.64 URZ, [UR4+0x90], UR8 ;  /* 0x0000900804ff75b2 */ /* 0x0086620008000100 */
[----:B------:R3:W1:Y:S01]  /*08e0*/  SYNCS.EXCH.64 URZ, [UR4+0xb0], UR6 ;  /* 0x0000b00604ff75b2 */ /* 0x0006620008000100 */
[----:B------:R3:W1:Y:S01]  /*08f0*/  SYNCS.EXCH.64 URZ, [UR4+0x98], UR8 ;  /* 0x0000980804ff75b2 */ /* 0x0006620008000100 */
[----:B------:R3:W1:Y:S01]  /*0900*/  SYNCS.EXCH.64 URZ, [UR4+0xb8], UR6 ;  /* 0x0000b80604ff75b2 */ /* 0x0006620008000100 */
[----:B------:R3:W1:Y:S01]  /*0910*/  SYNCS.EXCH.64 URZ, [UR4+0xa0], UR8 ;  /* 0x0000a00804ff75b2 */ /* 0x0006620008000100 */
[----:B------:R3:W1:Y:S01]  /*0920*/  SYNCS.EXCH.64 URZ, [UR4+0xc0], UR6 ;  /* 0x0000c00604ff75b2 */ /* 0x0006620008000100 */
[----:B------:R3:W1:Y:S01]  /*0930*/  SYNCS.EXCH.64 URZ, [UR4+0xa8], UR8 ;  /* 0x0000a80804ff75b2 */ /* 0x0006620008000100 */
[----:B------:R3:W1:Y:S01]  /*0940*/  SYNCS.EXCH.64 URZ, [UR4+0xc8], UR6 ;  /* 0x0000c80604ff75b2 */ /* 0x0006620008000100 */
[----:B------:R-:W-:Y:S01]  /*0950*/  NOP ;  /* 0x0000000000007918 */ /* 0x000fe20000000000 */
.L_x_11:
[----:B------:R-:W2:Y:S01]  /*0960*/  SHFL.IDX PT, R0, R52, RZ, 0x1f ;  /* 0x00001fff34007589 */ /* 0x000ea200000e0000 */
[----:B------:R-:W-:Y:S01]  /*0970*/  NOP ;  /* 0x0000000000007918 */ /* 0x000fe20000000000 */
[----:B--2---:R-:W-:-:S13]  /*0980*/  ISETP.NE.AND P0, PT, R0, 0x3, PT ;  /* 0x000000030000780c */ /* 0x004fda0003f05270 */
[----:B------:R-:W-:Y:S05]  /*0990*/  @P0 BRA `(.L_x_12) ;  /* 0x0000000000300947 */ /* 0x000fea0003800000 */
[----:B---3--:R-:W2:Y:S01]  /*09a0*/  S2UR UR6, SR_CgaCtaId ;  /* 0x00000000000679c3 */ /* 0x008ea20000008800 */
[----:B------:R-:W-:Y:S01]  /*09b0*/  UMOV UR4, 0x400 ;  /* 0x0000040000047882 */ /* 0x000fe20000000000 */
[----:B------:R-:W-:Y:S01]  /*09c0*/  UMOV UR5, 0x20 ;  /* 0x0000002000057882 */ /* 0x000fe20000000000 */
[----:B------:R-:W-:Y:S01]  /*09d0*/  ELECT P0, URZ, PT ;  /* 0x0000000000ff782f */ /* 0x000fe20003800000 */
[----:B--2---:R-:W-:Y:S02]  /*09e0*/  ULEA UR6, UR6, UR4, 0x18 ;  /* 0x0000000406067291 */ /* 0x004fe4000f8ec0ff */
[----:B------:R-:W-:-:S04]  /*09f0*/  UIADD3 UR4, UPT, UPT, -UR5, 0x100000, URZ ;  /* 0x0010000005047890 */ /* 0x000fc8000fffe1ff */
[----:B------:R-:W-:Y:S02]  /*0a00*/  USHF.L.U32 UR5, UR4, 0xb, URZ ;  /* 0x0000000b04057899 */ /* 0x000fe400080006ff */
[----:B------:R-:W-:Y:S01]  /*0a10*/  USHF.L.U32 UR4, UR4, 0x1, URZ ;  /* 0x0000000104047899 */ /* 0x000fe200080006ff */
[----:B------:R-:W2:Y:S11]  /*0a20*/  FENCE.VIEW.ASYNC.S ;  /* 0x00000000000073c6 */ /* 0x000eb60000000000 */
[----:B--2---:R2:W3:Y:S01]  /*0a30*/  SYNCS.EXCH.64 URZ, [UR6+0xd0], UR4 ;  /* 0x0000d00406ff75b2 */ /* 0x0044e20008000100 */
[----:B------:R2:W1:Y:S01]  /*0a40*/  SYNCS.EXCH.64 URZ, [UR6+0xd8], UR4 ;  /* 0x0000d80406ff75b2 */ /* 0x0004620008000100 */
[----:B------:R-:W-:Y:S01]  /*0a50*/  NOP ;  /* 0x0000000000007918 */ /* 0x000fe20000000000 */
.L_x_12:
[----:B------:R-:W4:Y:S01]  /*0a60*/  SHFL.IDX PT, R0, R52, RZ, 0x1f ;  /* 0x00001fff34007589 */ /* 0x000f2200000e0000 */
[----:B------:R-:W-:Y:S01]  /*0a70*/  NOP ;  /* 0x0000000000007918 */ /* 0x000fe20000000000 */
[----:B----4-:R-:W-:-:S13]  /*0a80*/  ISETP.NE.AND P0, PT, R0, 0x4, PT ;  /* 0x000000040000780c */ /* 0x010fda0003f05270 */
[----:B------:R-:W-:Y:S05]  /*0a90*/  @P0 BRA `(.L_x_13) ;  /* 0x00000000004c0947 */ /* 0x000fea0003800000 */
[----:B--2---:R-:W2:Y:S01]  /*0aa0*/  S2UR UR5, SR_CgaCtaId ;  /* 0x00000000000579c3 */ /* 0x004ea20000008800 */
[----:B---3--:R-:W-:Y:S01]  /*0ab0*/  UMOV UR4, 0x3a0 ;  /* 0x000003a000047882 */ /* 0x008fe20000000000 */
[----:B------:R-:W-:Y:S01]  /*0ac0*/  UMOV UR6, 0x400 ;  /* 0x0000040000067882 */ /* 0x000fe20000000000 */
[----:B------:R-:W-:Y:S01]  /*0ad0*/  USEL UR4, UR4, 0x320, UP3 ;  /* 0x0000032004047887 */ /* 0x000fe20009800000 */
[----:B------:R-:W-:Y:S01]  /*0ae0*/  UMOV UR8, 0x1 ;  /* 0x0000000100087882 */ /* 0x000fe20000000000 */
[----:B------:R-:W-:Y:S01]  /*0af0*/  ELECT P0, URZ, PT ;  /* 0x0000000000ff782f */ /* 0x000fe20003800000 */
[----:B------:R-:W-:-:S04]  /*0b00*/  UIADD3 UR8, UPT, UPT, -UR8, 0x100000, URZ ;  /* 0x0010000008087890 */ /* 0x000fc8000fffe1ff */
[----:B------:R-:W-:Y:S02]  /*0b10*/  USHF.L.U32 UR9, UR8, 0xb, URZ ;  /* 0x0000000b08097899 */ /* 0x000fe400080006ff */
[----:B------:R-:W-:Y:S02]  /*0b20*/  USHF.L.U32 UR8, UR8, 0x1, URZ ;  /* 0x0000000108087899 */ /* 0x000fe400080006ff */
[----:B--2---:R-:W-:Y:S02]  /*0b30*/  ULEA UR6, UR5, UR6, 0x18 ;  /* 0x0000000605067291 */ /* 0x004fe4000f8ec0ff */
[----:B------:R-:W-:-:S04]  /*0b40*/  UIADD3 UR4, UPT, UPT, -UR4, 0x100000, URZ ;  /* 0x0010000004047890 */ /* 0x000fc8000fffe1ff */
[----:B------:R-:W-:Y:S02]  /*0b50*/  USHF.L.U32 UR5, UR4, 0xb, URZ ;  /* 0x0000000b04057899 */ /* 0x000fe400080006ff */
[----:B------:R-:W-:Y:S01]  /*0b60*/  USHF.L.U32 UR4, UR4, 0x1, URZ ;  /* 0x0000000104047899 */ /* 0x000fe200080006ff */
[----:B------:R-:W2:Y:S03]  /*0b70*/  FENCE.VIEW.ASYNC.S ;  /* 0x00000000000073c6 */ /* 0x000ea60000000000 */
[----:B--2---:R4:W2:Y:S08]  /*0b80*/  SYNCS.EXCH.64 URZ, [UR6+0xe0], UR8 ;  /* 0x0000e00806ff75b2 */ /* 0x0048b00008000100 */
[----:B------:R4:W3:Y:S01]  /*0b90*/  SYNCS.EXCH.64 URZ, [UR6+0xf0], UR4 ;  /* 0x0000f00406ff75b2 */ /* 0x0008e20008000100 */
[----:B------:R4:W1:Y:S01]  /*0ba0*/  SYNCS.EXCH.64 URZ, [UR6+0xe8], UR8 ;  /* 0x0000e80806ff75b2 */ /* 0x0008620008000100 */
[----:B------:R4:W1:Y:S02]  /*0bb0*/  SYNCS.EXCH.64 URZ, [UR6+0xf8], UR4 ;  /* 0x0000f80406ff75b2 */ /* 0x0008640008000100 */
[----:B----4-:R-:W-:Y:S01]  /*0bc0*/  NOP ;  /* 0x0000000000007918 */ /* 0x010fe20000000000 */
.L_x_13:
[----:B------:R-:W4:Y:S01]  /*0bd0*/  SHFL.IDX PT, R0, R52, RZ, 0x1f ;  /* 0x00001fff34007589 */ /* 0x000f2200000e0000 */
[----:B------:R-:W-:Y:S01]  /*0be0*/  NOP ;  /* 0x0000000000007918 */ /* 0x000fe20000000000 */
[----:B----4-:R-:W-:-:S13]  /*0bf0*/  ISETP.NE.AND P0, PT, R0, 0x5, PT ;  /* 0x000000050000780c */ /* 0x010fda0003f05270 */
[----:B------:R-:W-:Y:S05]  /*0c00*/  @P0 BRA `(.L_x_14) ;  /* 0x0000000000580947 */ /* 0x000fea0003800000 */
[----:B--2---:R-:W2:Y:S01]  /*0c10*/  S2UR UR5, SR_CgaCtaId ;  /* 0x00000000000579c3 */ /* 0x004ea20000008800 */
[----:B---3--:R-:W-:Y:S01]  /*0c20*/  UMOV UR4, 0x400 ;  /* 0x0000040000047882 */ /* 0x008fe20000000000 */
        /* <DEDUP_REMOVED lines=9> */
[----:B--2---:R-:W-:Y:S01]  /*0cc0*/  ULEA UR4, UR5, UR4, 0x18 ;  /* 0x0000000405047291 */ /* 0x004fe2000f8ec0ff */
[----:B------:R-:W2:Y:S11]  /*0cd0*/  FENCE.VIEW.ASYNC.S ;  /* 0x00000000000073c6 */ /* 0x000eb60000000000 */
[----:B--2---:R4:W2:Y:S01]  /*0ce0*/  SYNCS.EXCH.64 URZ, [UR4+0x100], UR6 ;  /* 0x0001000604ff75b2 */ /* 0x0048a20008000100 */
[----:B------:R4:W3:Y:S01]  /*0cf0*/  SYNCS.EXCH.64 URZ, [UR4+0x120], UR8 ;  /* 0x0001200804ff75b2 */ /* 0x0008e20008000100 */
[----:B------:R4:W1:Y:S01]  /*0d00*/  SYNCS.EXCH.64 URZ, [UR4+0x108], UR6 ;  /* 0x0001080604ff75b2 */ /* 0x0008620008000100 */
[----:B------:R4:W1:Y:S01]  /*0d10*/  SYNCS.EXCH.64 URZ, [UR4+0x128], UR8 ;  /* 0x0001280804ff75b2 */ /* 0x0008620008000100 */
[----:B------:R4:W1:Y:S01]  /*0d20*/  SYNCS.EXCH.64 URZ, [UR4+0x110], UR6 ;  /* 0x0001100604ff75b2 */ /* 0x0008620008000100 */
[----:B------:R4:W1:Y:S01]  /*0d30*/  SYNCS.EXCH.64 URZ, [UR4+0x130], UR8 ;  /* 0x0001300804ff75b2 */ /* 0x0008620008000100 */
[----:B------:R4:W1:Y:S01]  /*0d40*/  SYNCS.EXCH.64 URZ, [UR4+0x118], UR6 ;  /* 0x0001180604ff75b2 */ /* 0x0008620008000100 */
[----:B------:R4:W1:Y:S02]  /*0d50*/  SYNCS.EXCH.64 URZ, [UR4+0x138], UR8 ;  /* 0x0001380804ff75b2 */ /* 0x0008640008000100 */
[----:B----4-:R-:W-:Y:S01]  /*0d60*/  NOP ;  /* 0x0000000000007918 */ /* 0x010fe20000000000 */
.L_x_14:
[----:B------:R-:W4:Y:S01]  /*0d70*/  SHFL.IDX PT, R0, R52, RZ, 0x1f ;  /* 0x00001fff34007589 */ /* 0x000f2200000e0000 */
[----:B------:R-:W-:Y:S01]  /*0d80*/  ISETP.NE.OR P1, PT, RZ, UR13, !P1 ;  /* 0x0000000dff007c0c */ /* 0x000fe2000cf25670 */
[----:B------:R-:W-:Y:S01]  /*0d90*/  NOP ;  /* 0x0000000000007918 */ /* 0x000fe20000000000 */
[----:B----4-:R-:W-:-:S13]  /*0da0*/  ISETP.NE.AND P0, PT, R0, 0x3, PT ;  /* 0x000000030000780c */ /* 0x010fda0003f05270 */
[----:B------:R-:W-:Y:S05]  /*0db0*/  @P0 BRA `(.L_x_15) ;  /* 0x0000000000380947 */ /* 0x000fea0003800000 */
[----:B--2---:R-:W2:Y:S01]  /*0dc0*/  S2UR UR5, SR_CgaCtaId ;  /* 0x00000000000579c3 */ /* 0x004ea20000008800 */
[----:B---3--:R-:W-:Y:S01]  /*0dd0*/  UMOV UR4, 0x400 ;  /* 0x0000040000047882 */ /* 0x008fe20000000000 */
[----:B------:R-:W-:Y:S01]  /*0de0*/  UMOV UR6, 0x20 ;  /* 0x0000002000067882 */ /* 0x000fe20000000000 */
[----:B------:R-:W-:Y:S01]  /*0df0*/  ELECT P0, URZ, PT ;  /* 0x0000000000ff782f */ /* 0x000fe20003800000 */
[----:B------:R-:W-:-:S04]  /*0e00*/  UIADD3 UR6, UPT, UPT, -UR6, 0x100000, URZ ;  /* 0x0010000006067890 */ /* 0x000fc8000fffe1ff */
[----:B------:R-:W-:Y:S02]  /*0e10*/  USHF.L.U32 UR7, UR6, 0xb, URZ ;  /* 0x0000000b06077899 */ /* 0x000fe400080006ff */
[----:B------:R-:W-:Y:S02]  /*0e20*/  USHF.L.U32 UR6, UR6, 0x1, URZ ;  /* 0x0000000106067899 */ /* 0x000fe400080006ff */
[----:B--2---:R-:W-:Y:S01]  /*0e30*/  ULEA UR4, UR5, UR4, 0x18 ;  /* 0x0000000405047291 */ /* 0x004fe2000f8ec0ff */
[----:B------:R-:W2:Y:S11]  /*0e40*/  FENCE.VIEW.ASYNC.S ;  /* 0x00000000000073c6 */ /* 0x000eb60000000000 */
[----:B--2---:R4:W2:Y:S01]  /*0e50*/  SYNCS.EXCH.64 URZ, [UR4+0x140], UR6 ;  /* 0x0001400604ff75b2 */ /* 0x0048a20008000100 */
[----:B------:R4:W3:Y:S01]  /*0e60*/  SYNCS.EXCH.64 URZ, [UR4+0x150], UR6 ;  /* 0x0001500604ff75b2 */ /* 0x0008e20008000100 */
[----:B------:R4:W1:Y:S01]  /*0e70*/  SYNCS.EXCH.64 URZ, [UR4+0x148], UR6 ;  /* 0x0001480604ff75b2 */ /* 0x0008620008000100 */
[----:B------:R4:W1:Y:S02]  /*0e80*/  SYNCS.EXCH.64 URZ, [UR4+0x158], UR6 ;  /* 0x0001580604ff75b2 */ /* 0x0008640008000100 */
[----:B----4-:R-:W-:Y:S01]  /*0e90*/  NOP ;  /* 0x0000000000007918 */ /* 0x010fe20000000000 */
.L_x_15:
[----:B---3--:R-:W3:Y:S01]  /*0ea0*/  S2UR UR7, SR_CgaCtaId ;  /* 0x00000000000779c3 */ /* 0x008ee20000008800 */
[----:B------:R-:W-:Y:S01]  /*0eb0*/  VOTEU.ALL UP0, P1 ;  /* 0x0000000000ff7886 */ /* 0x000fe20000800000 */
[----:B--2---:R-:W-:Y:S01]  /*0ec0*/  UMOV UR4, 0x20 ;  /* 0x0000002000047882 */ /* 0x004fe20000000000 */
[----:B------:R-:W-:Y:S01]  /*0ed0*/  NOP ;  /* 0x0000000000007918 */ /* 0x000fe20000000000 */
[----:B-1----:R-:W-:Y:S01]  /*0ee0*/  LOP3.LUT R3, R66, 0x1f, RZ, 0xc0, !PT ;  /* 0x0000001f42037812 */ /* 0x002fe200078ec0ff */
[----:B------:R-:W-:Y:S01]  /*0ef0*/  UISETP.NE.AND UP4, UPT, UR13, URZ, UPT ;  /* 0x000000ff0d00728c */ /* 0x000fe2000bf85270 */
[----:B------:R-:W-:Y:S01]  /*0f00*/  @!UP0 UMOV UR6, 0x400 ;  /* 0x0000040000068882 */ /* 0x000fe20000000000 */
[----:B------:R-:W-:-:S04]  /*0f10*/  @!UP0 UIADD3 UR4, UPT, UPT, -UR4, 0x100000, URZ ;  /* 0x0010000004048890 */ /* 0x000fc8000fffe1ff */
[----:B------:R-:W-:Y:S02]  /*0f20*/  @!UP0 USHF.L.U32 UR5, UR4, 0xb, URZ ;  /* 0x0000000b04058899 */ /* 0x000fe400080006ff */
[----:B------:R-:W-:Y:S02]  /*0f30*/  @!UP0 USHF.L.U32 UR4, UR4, 0x1, URZ ;  /* 0x0000000104048899 */ /* 0x000fe400080006ff */
[----:B---3--:R-:W-:Y:S01]  /*0f40*/  @!UP0 ULEA UR6, UR7, UR6, 0x18 ;  /* 0x0000000607068291 */ /* 0x008fe2000f8ec0ff */
[----:B------:R-:W1:Y:S01]  /*0f50*/  LDCU UR7, c[0x0][0x36c] ;  /* 0x00006d80ff0777ac */ /* 0x000e620008000800 */
[----:B------:R-:W-:Y:S01]  /*0f60*/  VOTEU.ALL UP0, P1 ;  /* 0x0000000000ff7886 */ /* 0x000fe20000800000 */
[----:B------:R-:W2:Y:S09]  /*0f70*/  FENCE.VIEW.ASYNC.S ;  /* 0x00000000000073c6 */ /* 0x000eb20000000000 */
[----:B--2---:R2:W3:Y:S01]  /*0f80*/  @!UP0 SYNCS.EXCH.64 URZ, [UR6+0x160], UR4 ;  /* 0x0001600406ff85b2 */ /* 0x0044e20008000100 */
[----:B-1----:R-:W-:-:S09]  /*0f90*/  UISETP.EQ.U32.AND UP5, UPT, UR7, 0x1, UPT ;  /* 0x000000010700788c */ /* 0x002fd2000bfa2070 */
[----:B--2---:R-:W-:Y:S05]  /*0fa0*/  BRA.U !UP5, `(.L_x_16) ;  /* 0x000000010d087547 */ /* 0x004fea000b800000 */
[----:B---3--:R-:W-:Y:S01]  /*0fb0*/  UCGABAR_ARV ;  /* 0x00000000000079c7 */ /* 0x008fe20008000000 */
[----:B------:R-:W-:Y:S05]  /*0fc0*/  BRA `(.L_x_17) ;  /* 0x0000000000047947 */ /* 0x000fea0003800000 */
.L_x_16:
[----:B---3--:R-:W-:Y:S01]  /*0fd0*/  NOP ;  /* 0x0000000000007918 */ /* 0x008fe20000000000 */
.L_x_17:
[----:B------:R-:W1:Y:S01]  /*0fe0*/  S2UR UR21, SR_CTAID.X ;  /* 0x00000000001579c3 */ /* 0x000e620000002500 */
[----:B------:R-:W-:-:S05]  /*0ff0*/  CS2R.32 R54, SR_CgaSize ;  /* 0x0000000000367805 */ /* 0x000fca0000008a00 */
[----:B------:R-:W-:-:S05]  /*1000*/  IMAD R54, R54, -0xa0, RZ ;  /* 0xffffff6036367824 */ /* 0x000fca00078e02ff */
[----:B------:R-:W-:-:S14]  /*1010*/  R2UR UR5, R54 ;  /* 0x00000000360572ca */ /* 0x000fdc00000e0000 */
[----:B------:R-:W2:Y:S01]  /*1020*/  LDCU UR5, c[0x0][UR5+0x2b0] ;  /* 0x00005600050577ac */ /* 0x000ea20008000800 */
[----:B------:R-:W-:-:S05]  /*1030*/  CS2R.32 R54, SR_CgaSize ;  /* 0x0000000000367805 */ /* 0x000fca0000008a00 */
[----:B------:R-:W-:-:S05]  /*1040*/  IMAD R54, R54, -0xa0, RZ ;  /* 0xffffff6036367824 */ /* 0x000fca00078e02ff */
[----:B------:R-:W-:-:S14]  /*1050*/  R2UR UR4, R54 ;  /* 0x00000000360472ca */ /* 0x000fdc00000e0000 */
[----:B------:R-:W3:Y:S01]  /*1060*/  LDCU UR4, c[0x0][UR4+0x2b4] ;  /* 0x00005680040477ac */ /* 0x000ee20008000800 */
[----:B------:R-:W4:Y:S01]  /*1070*/  S2UR UR7, SR_CTAID.Y ;  /* 0x00000000000779c3 */ /* 0x000f220000002600 */
[----:B------:R-:W-:-:S05]  /*1080*/  CS2R.32 R54, SR_CgaSize ;  /* 0x0000000000367805 */ /* 0x000fca0000008a00 */
[----:B------:R-:W-:-:S05]  /*1090*/  IMAD R54, R54, -0xa0, RZ ;  /* 0xffffff6036367824 */ /* 0x000fca00078e02ff */
[----:B------:R-:W-:-:S14]  /*10a0*/  R2UR UR8, R54 ;  /* 0x00000000360872ca */ /* 0x000fdc00000e0000 */
[----:B------:R-:W3:Y:S01]  /*10b0*/  LDCU UR8, c[0x0][UR8+0x2a0] ;  /* 0x00005400080877ac */ /* 0x000ee20008000800 */
[----:B------:R-:W-:-:S05]  /*10c0*/  CS2R.32 R54, SR_CgaSize ;  /* 0x0000000000367805 */ /* 0x000fca0000008a00 */
[----:B------:R-:W-:-:S05]  /*10d0*/  IMAD R54, R54, -0xa0, RZ ;  /* 0xffffff6036367824 */ /* 0x000fca00078e02ff */
[----:B------:R-:W-:-:S14]  /*10e0*/  R2UR UR9, R54 ;  /* 0x00000000360972ca */ /* 0x000fdc00000e0000 */
[----:B------:R-:W3:Y:S01]  /*10f0*/  LDCU UR9, c[0x0][UR9+0x2a4] ;  /* 0x00005480090977ac */ /* 0x000ee20008000800 */
[----:B------:R-:W3:Y:S01]  /*1100*/  S2UR UR10, SR_CgaCtaId ;  /* 0x00000000000a79c3 */ /* 0x000ee20000008800 */
[----:B------:R-:W-:Y:S01]  /*1110*/  UISETP.GT.U32.AND UP0, UPT, UR46, 0xffff, UPT ;  /* 0x0000ffff2e00788c */ /* 0x000fe2000bf04070 */
[----:B------:R-:W3:Y:S01]  /*1120*/  LDCU UR18, c[0x0][0xb24] ;  /* 0x00016480ff1277ac */ /* 0x000ee20008000800 */
[----:B------:R-:W-:Y:S01]  /*1130*/  UMOV UR29, 0x5 ;  /* 0x00000005001d7882 */ /* 0x000fe20000000000 */
[----:B-1----:R-:W-:-:S04]  /*1140*/  I2FP.F32.U32 R2, UR21 ;  /* 0x0000001500027c45 */ /* 0x002fc80008201000 */
[----:B------:R-:W1:Y:S01]  /*1150*/  S2UR UR36, SR_CTAID.Z ;  /* 0x00000000002479c3 */ /* 0x000e620000002700 */
[----:B------:R-:W1:Y:S01]  /*1160*/  LDCU UR42, c[0x0][0xb24] ;  /* 0x00016480ff2a77ac */ /* 0x000e620008000800 */
[----:B--2---:R-:W-:Y:S01]  /*1170*/  FMUL R2, R2, UR5 ;  /* 0x0000000502027c20 */ /* 0x004fe20008400000 */
[----:B------:R-:W-:Y:S01]  /*1180*/  USEL UR5, UR46, 0xffff, !UP0 ;  /* 0x0000ffff2e057887 */ /* 0x000fe2000c000000 */
[----:B----4-:R-:W-:Y:S01]  /*1190*/  I2FP.F32.U32 R0, UR7 ;  /* 0x0000000700007c45 */ /* 0x010fe20008201000 */
[----:B------:R-:W2:Y:S03]  /*11a0*/  LDCU UR23, c[0x0][0xb30] ;  /* 0x00016600ff1777ac */ /* 0x000ea60008000800 */
[----:B------:R-:W4:Y:S01]  /*11b0*/  F2I.U32.TRUNC.NTZ R2, R2 ;  /* 0x0000000200027305 */ /* 0x000f22000020f000 */
[----:B---3--:R-:W-:Y:S01]  /*11c0*/  FMUL R0, R0, UR4 ;  /* 0x0000000400007c20 */ /* 0x008fe20008400000 */
[----:B------:R-:W-:-:S02]  /*11d0*/  ULOP3.LUT UR19, UR5, 0xffff, URZ, 0xc0, !UPT ;  /* 0x0000ffff05137892 */ /* 0x000fc4000f8ec0ff */
[----:B------:R-:W-:Y:S02]  /*11e0*/  USHF.L.U32 UR28, UR10, 0xa, URZ ;  /* 0x0000000a0a1c7899 */ /* 0x000fe400080006ff */
[----:B------:R-:W-:Y:S02]  /*11f0*/  UISETP.GE.AND UP2, UPT, UR18, 0x1, UPT ;  /* 0x000000011200788c */ /* 0x000fe4000bf46270 */
[----:B------:R-:W3:Y:S01]  /*1200*/  F2I.U32.TRUNC.NTZ R0, R0 ;  /* 0x0000000000007305 */ /* 0x000ee2000020f000 */
[----:B------:R-:W-:Y:S01]  /*1210*/  UMOV UR20, UR7 ;  /* 0x0000000700147c82 */ /* 0x000fe20008000000 */
[----:B------:R-:W-:Y:S01]  /*1220*/  UMOV UR16, UR21 ;  /* 0x0000001500107c82 */ /* 0x000fe20008000000 */
[----:B----4-:R-:W-:Y:S02]  /*1230*/  R2UR UR4, R2 ;  /* 0x00000000020472ca */ /* 0x010fe400000e0000 */
[----:B------:R-:W-:Y:S02]  /*1240*/  PRMT R2, RZ, 0x7610, R2 ;  /* 0x00007610ff027816 */ /* 0x000fe40000000002 */
[----:B---3--:R-:W-:-:S02]  /*1250*/  R2UR UR6, R0 ;  /* 0x00000000000672ca */ /* 0x008fc400000e0000 */
[----:B------:R-:W-:-:S07]  /*1260*/  PRMT R0, RZ, 0x7610, R0 ;  /* 0x00007610ff007816 */ /* 0x000fce0000000000 */
[----:B------:R-:W-:-:S04]  /*1270*/  UIADD3 UR5, UPT, UPT, -UR4, URZ, URZ ;  /* 0x000000ff04057290 */ /* 0x000fc8000fffe1ff */
[----:B------:R-:W-:Y:S02]  /*1280*/  UIMAD UR5, UR8, UR5, UR21 ;  /* 0x00000005080572a4 */ /* 0x000fe4000f8e0215 */
[----:B------:R-:W-:-:S04]  /*1290*/  UIADD3 UR4, UPT, UPT, -UR6, URZ, URZ ;  /* 0x000000ff06047290 */ /* 0x000fc8000fffe1ff */
[----:B------:R-:W-:Y:S01]  /*12a0*/  IMAD.U32 R54, RZ, RZ, UR5 ;  /* 0x00000005ff367e24 */ /* 0x000fe2000f8e00ff */
[----:B------:R-:W-:-:S06]  /*12b0*/  UIMAD UR4, UR9, UR4, UR7 ;  /* 0x00000004090472a4 */ /* 0x000fcc000f8e0207 */
[----:B------:R-:W-:Y:S01]  /*12c0*/  IMAD.U32 R53, RZ, RZ, UR4 ;  /* 0x00000004ff357e24 */ /* 0x000fe2000f8e00ff */
[----:B-12---:R-:W-:Y:S06]  /*12d0*/  BRA.U UP4, `(.L_x_18) ;  /* 0x0000000104447547 */ /* 0x006fec000b800000 */
[----:B------:R-:W-:Y:S02]  /*12e0*/  R2UR UR4, R54 ;  /* 0x00000000360472ca */ /* 0x000fe400000e0000 */
[----:B------:R-:W-:-:S11]  /*12f0*/  R2UR UR8, R53 ;  /* 0x00000000350872ca */ /* 0x000fd600000e0000 */
[----:B------:R-:W-:Y:S02]  /*1300*/  UISETP.GT.U32.AND UP0, UPT, UR4, 0x1, UPT ;  /* 0x000000010400788c */ /* 0x000fe4000bf04070 */
[----:B------:R-:W-:Y:S02]  /*1310*/  ULOP3.LUT UR4, UR4, 0xfffffffe, URZ, 0xc0, !UPT ;  /* 0xfffffffe04047892 */ /* 0x000fe4000f8ec0ff */
[----:B------:R-:W-:Y:S02]  /*1320*/  UISETP.NE.AND UP1, UPT, UR8, URZ, UP0 ;  /* 0x000000ff0800728c */ /* 0x000fe40008725270 */
[----:B------:R-:W-:Y:S02]  /*1330*/  UISETP.NE.AND UP0, UPT, UR8, 0x1, UP0 ;  /* 0x000000010800788c */ /* 0x000fe40008705270 */
[----:B------:R-:W-:Y:S02]  /*1340*/  USEL UR7, URZ, 0x1, UP1 ;  /* 0x00000001ff077887 */ /* 0x000fe40008800000 */
[----:B------:R-:W-:-:S02]  /*1350*/  USEL UR6, URZ, 0x4, UP0 ;  /* 0x00000004ff067887 */ /* 0x000fc40008000000 */
[----:B------:R-:W-:Y:S02]  /*1360*/  USEL UR5, URZ, 0x2, UP1 ;  /* 0x00000002ff057887 */ /* 0x000fe40008800000 */
[----:B------:R-:W-:Y:S02]  /*1370*/  ULEA UR4, UR8, UR4, 0x1 ;  /* 0x0000000408047291 */ /* 0x000fe4000f8e08ff */
[----:B------:R-:W-:Y:S02]  /*1380*/  USEL UR8, URZ, 0x8, UP0 ;  /* 0x00000008ff087887 */ /* 0x000fe40008000000 */
[----:B------:R-:W-:-:S03]  /*1390*/  UIADD3 UR5, UPT, UPT, UR5, UR6, UR7 ;  /* 0x0000000605057290 */ /* 0x000fc6000fffe007 */
[----:B------:R-:W-:Y:S01]  /*13a0*/  UMOV UR6, 0x3 ;  /* 0x0000000300067882 */ /* 0x000fe20000000000 */
[----:B------:R-:W-:Y:S02]  /*13b0*/  UIADD3 UR5, UPT, UPT, UR5, UR8, URZ ;  /* 0x0000000805057290 */ /* 0x000fe4000fffe0ff */
[----:B------:R-:W-:-:S04]  /*13c0*/  USHF.L.U32 UR4, UR6, UR4, URZ ;  /* 0x0000000406047299 */ /* 0x000fc800080006ff */
[----:B------:R-:W-:Y:S02]  /*13d0*/  IMAD.U32 R2, RZ, RZ, UR5 ;  /* 0x00000005ff027e24 */ /* 0x000fe4000f8e00ff */
[----:B------:R-:W-:Y:S02]  /*13e0*/  IMAD.U32 R0, RZ, RZ, UR4 ;  /* 0x00000004ff007e24 */ /* 0x000fe4000f8e00ff */
.L_x_18:
[----:B------:R-:W-:Y:S05]  /*13f0*/  BRA.U !UP2, `(.L_x_19) ;  /* 0x000000010ad07547 */ /* 0x000fea000b800000 */
[----:B------:R-:W1:Y:S01]  /*1400*/  LDCU.128 UR24, c[0x0][0xb10] ;  /* 0x00016200ff1877ac */ /* 0x000e620008000c00 */
[----:B------:R-:W2:Y:S01]  /*1410*/  LDCU UR12, c[0x0][0x370] ;  /* 0x00006e00ff0c77ac */ /* 0x000ea20008000800 */
[----:B------:R-:W3:Y:S01]  /*1420*/  LDCU UR5, c[0x0][0x374] ;  /* 0x00006e80ff0577ac */ /* 0x000ee20008000800 */
[----:B------:R-:W4:Y:S01]  /*1430*/  LDCU UR22, c[0x0][0xb0c] ;  /* 0x00016180ff1677ac */ /* 0x000f220008000800 */
[----:B------:R-:W4:Y:S01]  /*1440*/  LDCU UR4, c[0x0][0xb20] ;  /* 0x00016400ff0477ac */ /* 0x000f220008000800 */
[----:B------:R-:W4:Y:S01]  /*1450*/  LDCU.64 UR16, c[0x0][0xb28] ;  /* 0x00016500ff1077ac */ /* 0x000f220008000a00 */
[----:B-1----:R-:W-:Y:S02]  /*1460*/  UISETP.NE.AND UP0, UPT, UR26, 0x1, UPT ;  /* 0x000000011a00788c */ /* 0x002fe4000bf05270 */
[----:B---3--:R-:W-:Y:S02]  /*1470*/  UIMAD.WIDE.U32 UR6, UR5, UR27, URZ ;  /* 0x0000001b050672a5 */ /* 0x008fe4000f8e00ff */
[----:B--2---:R-:W-:-:S02]  /*1480*/  UIMAD.WIDE.U32 UR8, UR12, UR24, URZ ;  /* 0x000000180c0872a5 */ /* 0x004fc4000f8e00ff */
[----:B----4-:R-:W-:Y:S02]  /*1490*/  UISETP.NE.AND UP1, UPT, UR22, 0x1, UPT ;  /* 0x000000011600788c */ /* 0x010fe4000bf25270 */
[----:B------:R-:W-:Y:S01]  /*14a0*/  UISETP.NE.AND UP2, UPT, UR18, 0x1, UPT ;  /* 0x000000011200788c */ /* 0x000fe2000bf45270 */
[----:B------:R-:W-:Y:S02]  /*14b0*/  UMOV UR6, UR7 ;  /* 0x0000000700067c82 */ /* 0x000fe40008000000 */
[----:B------:R-:W-:Y:S01]  /*14c0*/  UMOV UR8, UR9 ;  /* 0x0000000900087c82 */ /* 0x000fe20008000000 */
[----:B------:R-:W-:Y:S02]  /*14d0*/  @UP0 USHF.R.U32.HI UR5, URZ, UR4, UR6 ;  /* 0x00000004ff050299 */ /* 0x000fe40008011606 */
[----:B------:R-:W-:Y:S02]  /*14e0*/  UIMAD.WIDE.U32 UR14, UR20, UR27, URZ ;  /* 0x0000001b140e72a5 */ /* 0x000fe4000f8e00ff */
[----:B------:R-:W-:-:S02]  /*14f0*/  UIMAD.WIDE.U32 UR6, UR5, UR16, URZ ;  /* 0x00000010050672a5 */ /* 0x000fc4000f8e00ff */
[----:B------:R-:W-:Y:S02]  /*1500*/  @UP1 USHF.R.U32.HI UR12, URZ, UR25, UR8 ;  /* 0x00000019ff0c1299 */ /* 0x000fe40008011608 */
[----:B------:R-:W-:Y:S02]  /*1510*/  UIMAD.WIDE.U32 UR10, UR21, UR24, URZ ;  /* 0x00000018150a72a5 */ /* 0x000fe4000f8e00ff */
[----:B------:R-:W-:Y:S01]  /*1520*/  UIMAD.WIDE.U32 UR8, UR12, UR16, URZ ;  /* 0x000000100c0872a5 */ /* 0x000fe2000f8e00ff */
[----:B------:R-:W-:Y:S01]  /*1530*/  UMOV UR14, UR15 ;  /* 0x0000000f000e7c82 */ /* 0x000fe20008000000 */
[----:B------:R-:W-:Y:S01]  /*1540*/  UMOV UR6, UR7 ;  /* 0x0000000700067c82 */ /* 0x000fe20008000000 */
[----:B------:R-:W-:Y:S02]  /*1550*/  USHF.R.U32.HI UR14, URZ, UR4, UR14 ;  /* 0x00000004ff0e7299 */ /* 0x000fe4000801160e */
[----:B------:R-:W-:Y:S01]  /*1560*/  @UP2 USHF.R.U32.HI UR5, URZ, UR17, UR6 ;  /* 0x00000011ff052299 */ /* 0x000fe20008011606 */
[----:B------:R-:W-:-:S02]  /*1570*/  UMOV UR10, UR11 ;  /* 0x0000000b000a7c82 */ /* 0x000fc40008000000 */
[----:B------:R-:W-:Y:S01]  /*1580*/  UMOV UR6, UR9 ;  /* 0x0000000900067c82 */ /* 0x000fe20008000000 */
[----:B------:R-:W-:Y:S02]  /*1590*/  USHF.R.U32.HI UR10, URZ, UR25, UR10 ;  /* 0x00000019ff0a7299 */ /* 0x000fe4000801160a */
[----:B------:R-:W-:Y:S02]  /*15a0*/  @UP2 USHF.R.U32.HI UR12, URZ, UR17, UR6 ;  /* 0x00000011ff0c2299 */ /* 0x000fe40008011606 */
[----:B------:R-:W-:Y:S02]  /*15b0*/  USEL UR4, UR20, UR14, !UP0 ;  /* 0x0000000e14047287 */ /* 0x000fe4000c000000 */
[----:B------:R-:W-:Y:S02]  /*15c0*/  UIMAD UR6, UR5, UR18, URZ ;  /* 0x00000012050672a4 */ /* 0x000fe4000f8e02ff */
[----:B------:R-:W-:Y:S02]  /*15d0*/  USEL UR5, UR21, UR10, !UP1 ;  /* 0x0000000a15057287 */ /* 0x000fe4000c800000 */
[----:B------:R-:W-:-:S02]  /*15e0*/  UIMAD UR8, UR12, UR18, URZ ;  /* 0x000000120c0872a4 */ /* 0x000fc4000f8e02ff */
[----:B------:R-:W-:Y:S02]  /*15f0*/  UISETP.GE.AND UP0, UPT, UR4, UR6, UPT ;  /* 0x000000060400728c */ /* 0x000fe4000bf06270 */
[----:B------:R-:W-:Y:S02]  /*1600*/  UIMAD.WIDE.U32 UR6, UR4, UR16, URZ ;  /* 0x00000010040672a5 */ /* 0x000fe4000f8e00ff */
[----:B------:R-:W-:Y:S02]  /*1610*/  UISETP.GE.OR UP0, UPT, UR5, UR8, UP0 ;  /* 0x000000080500728c */ /* 0x000fe40008706670 */
[----:B------:R-:W-:Y:S02]  /*1620*/  UIMAD.WIDE.U32 UR8, UR5, UR16, URZ ;  /* 0x00000010050872a5 */ /* 0x000fe4000f8e00ff */
[----:B------:R-:W-:Y:S02]  /*1630*/  USHF.R.U32.HI UR7, URZ, UR17, UR7 ;  /* 0x00000011ff077299 */ /* 0x000fe40008011607 */
[----:B------:R-:W-:-:S02]  /*1640*/  UIADD3 UR10, UPT, UPT, -UR4, URZ, URZ ;  /* 0x000000ff040a7290 */ /* 0x000fc4000fffe1ff */
[----:B------:R-:W-:Y:S02]  /*1650*/  USEL UR7, UR4, UR7, !UP2 ;  /* 0x0000000704077287 */ /* 0x000fe4000d000000 */
[----:B------:R-:W-:Y:S01]  /*1660*/  UIADD3 UR16, UPT, UPT, -UR5, URZ, URZ ;  /* 0x000000ff05107290 */ /* 0x000fe2000fffe1ff */
[----:B------:R-:W-:Y:S01]  /*1670*/  @!UP0 UMOV UR6, UR9 ;  /* 0x0000000900068c82 */ /* 0x000fe20008000000 */
[----:B------:R-:W-:Y:S02]  /*1680*/  UIADD3 UR8, UPT, UPT, -UR7, URZ, URZ ;  /* 0x000000ff07087290 */ /* 0x000fe4000fffe1ff */
[----:B------:R-:W-:Y:S02]  /*1690*/  @!UP0 USHF.R.U32.HI UR6, URZ, UR17, UR6 ;  /* 0x00000011ff068299 */ /* 0x000fe40008011606 */
[----:B------:R-:W-:Y:S02]  /*16a0*/  UIMAD UR8, UR18, UR8, UR4 ;  /* 0x00000008120872a4 */ /* 0x000fe4000f8e0204 */
[----:B------:R-:W-:-:S02]  /*16b0*/  @!UP0 USEL UR6, UR5, UR6, !UP2 ;  /* 0x0000000605068287 */ /* 0x000fc4000d000000 */
[----:B------:R-:W-:Y:S02]  /*16c0*/  UIMAD UR20, UR26, UR10, UR20 ;  /* 0x0000000a1a1472a4 */ /* 0x000fe4000f8e0214 */
[----:B------:R-:W-:Y:S02]  /*16d0*/  @!UP0 UIADD3 UR7, UPT, UPT, UR7, -UR6, URZ ;  /* 0x8000000607078290 */ /* 0x000fe4000fffe0ff */
[----:B------:R-:W-:Y:S02]  /*16e0*/  @!UP0 UIMAD UR6, UR8, UR12, UR6 ;  /* 0x0000000c080682a4 */ /* 0x000fe4000f8e0206 */
[----:B------:R-:W-:Y:S02]  /*16f0*/  @!UP0 UIMAD UR4, UR7, UR18, UR5 ;  /* 0x00000012070482a4 */ /* 0x000fe4000f8e0205 */
[----:B------:R-:W-:Y:S02]  /*1700*/  UIMAD UR16, UR22, UR16, UR21 ;  /* 0x00000010161072a4 */ /* 0x000fe4000f8e0215 */
[----:B------:R-:W-:Y:S01]  /*1710*/  UIMAD UR20, UR4, UR26, UR20 ;  /* 0x0000001a041472a4 */ /* 0x000fe2000f8e0214 */
[----:B------:R-:W-:-:S02]  /*1720*/  @!UP0 UMOV UR5, UR6 ;  /* 0x0000000600058c82 */ /* 0x000fc40008000000 */
[----:B------:R-:W-:-:S12]  /*1730*/  UIMAD UR16, UR5, UR22, UR16 ;  /* 0x00000016051072a4 */ /* 0x000fd8000f8e0210 */
.L_x_19:
[----:B------:R-:W-:Y:S02]  /*1740*/  UISETP.NE.AND UP1, UPT, UR23, 0x1, UPT ;  /* 0x000000011700788c */ /* 0x000fe4000bf25270 */
[----:B------:R-:W-:Y:S02]  /*1750*/  UISETP.NE.AND UP0, UPT, UR13, 0x2, UPT ;  /* 0x000000020d00788c */ /* 0x000fe4000bf05270 */
[----:B------:R-:W-:Y:S02]  /*1760*/  ULOP3.LUT UR28, UR28, 0x800, URZ, 0xc0, !UPT ;  /* 0x000008001c1c7892 */ /* 0x000fe4000f8ec0ff */
[----:B------:R-:W-:-:S03]  /*1770*/  USHF.L.U32 UR24, UR29, UR19, URZ ;  /* 0x000000131d187299 */ /* 0x000fc600080006ff */
[----:B------:R-:W-:Y:S09]  /*1780*/  BRA.U UP1, `(.L_x_20) ;  /* 0x0000000101447547 */ /* 0x000ff2000b800000 */
[----:B------:R-:W1:Y:S01]  /*1790*/  LDCU.128 UR8, c[0x0][0xb10] ;  /* 0x00016200ff0877ac */ /* 0x000e620008000c00 */
[----:B------:R-:W2:Y:S01]  /*17a0*/  LDCU UR12, c[0x0][0xb0c] ;  /* 0x00016180ff0c77ac */ /* 0x000ea20008000800 */
[----:B------:R-:W3:Y:S01]  /*17b0*/  LDCU UR14, c[0x0][0xb20] ;  /* 0x00016400ff0e77ac */ /* 0x000ee20008000800 */
[----:B-1----:R-:W-:Y:S02]  /*17c0*/  UIMAD.WIDE.U32 UR6, UR16, UR8, URZ ;  /* 0x00000008100672a5 */ /* 0x002fe4000f8e00ff */
[----:B------:R-:W-:Y:S02]  /*17d0*/  UIMAD.WIDE.U32 UR4, UR20, UR11, URZ ;  /* 0x0000000b140472a5 */ /* 0x000fe4000f8e00ff */
[----:B--2---:R-:W-:Y:S02]  /*17e0*/  UISETP.NE.AND UP2, UPT, UR12, 0x1, UPT ;  /* 0x000000010c00788c */ /* 0x004fe4000bf45270 */
[----:B------:R-:W-:Y:S01]  /*17f0*/  UISETP.NE.AND UP1, UPT, UR10, 0x1, UPT ;  /* 0x000000010a00788c */ /* 0x000fe2000bf25270 */
[----:B------:R-:W-:-:S02]  /*1800*/  UMOV UR6, UR7 ;  /* 0x0000000700067c82 */ /* 0x000fc40008000000 */
[----:B------:R-:W-:Y:S01]  /*1810*/  UMOV UR4, UR5 ;  /* 0x0000000500047c82 */ /* 0x000fe20008000000 */
[----:B------:R-:W-:Y:S02]  /*1820*/  USHF.R.U32.HI UR6, URZ, UR9, UR6 ;  /* 0x00000009ff067299 */ /* 0x000fe40008011606 */
[----:B---3--:R-:W-:Y:S02]  /*1830*/  USHF.R.U32.HI UR4, URZ, UR14, UR4 ;  /* 0x0000000eff047299 */ /* 0x008fe40008011604 */
[----:B------:R-:W-:Y:S02]  /*1840*/  USEL UR5, UR16, UR6, !UP2 ;  /* 0x0000000610057287 */ /* 0x000fe4000d000000 */
[----:B------:R-:W-:-:S04]  /*1850*/  USEL UR4, UR20, UR4, !UP1 ;  /* 0x0000000414047287 */ /* 0x000fc8000c800000 */
[----:B------:R-:W-:Y:S02]  /*1860*/  UIADD3 UR6, UPT, UPT, -UR4, UR5, URZ ;  /* 0x0000000504067290 */ /* 0x000fe4000fffe1ff */
[----:B------:R-:W-:Y:S02]  /*1870*/  UIADD3 UR4, UPT, UPT, UR4, -UR5, URZ ;  /* 0x8000000504047290 */ /* 0x000fe4000fffe0ff */
[----:B------:R-:W-:Y:S02]  /*1880*/  UIMAD UR20, UR6, UR10, UR20 ;  /* 0x0000000a061472a4 */ /* 0x000fe4000f8e0214 */
[----:B------:R-:W-:-:S12]  /*1890*/  UIMAD UR16, UR4, UR12, UR16 ;  /* 0x0000000c041072a4 */ /* 0x000fd8000f8e0210 */
.L_x_20:
[----:B------:R-:W-:Y:S05]  /*18a0*/  BRA.U !UP5, `(.L_x_21) ;  /* 0x000000010d0c7547 */ /* 0x000fea000b800000 */
[----:B------:R-:W-:Y:S01]  /*18b0*/  UCGABAR_WAIT ;  /* 0x0000000000007dc7 */ /* 0x000fe20008000000 */
[----:B------:R-:W-:Y:S01]  /*18c0*/  CCTL.IVALL ;  /* 0x00000000ff00798f */ /* 0x000fe20002000000 */
[----:B------:R-:W-:Y:S05]  /*18d0*/  BRA `(.L_x_22) ;  /* 0x0000000000047947 */ /* 0x000fea0003800000 */
.L_x_21:
[----:B------:R-:W-:Y:S06]  /*18e0*/  BAR.SYNC.DEFER_BLOCKING 0x0 ;  /* 0x0000000000007b1d */ /* 0x000fec0000010000 */
.L_x_22:
[----:B------:R-:W-:Y:S05]  /*18f0*/  BRA.U UP0, `(.L_x_23) ;  /* 0x0000001500a47547 */ /* 0x000fea000b800000 */
[----:B------:R-:W1:Y:S01]  /*1900*/  LDCU UR6, c[0x0][0x38c] ;  /* 0x00007180ff0677ac */ /* 0x000e620008000800 */
[----:B------:R-:W2:Y:S01]  /*1910*/  S2UR UR9, SR_CgaCtaId ;  /* 0x00000000000979c3 */ /* 0x000ea20000008800 */
[----:B------:R-:W-:Y:S01]  /*1920*/  PLOP3.LUT P1, PT, PT, PT, UP3, 0x80, 0x8 ;  /* 0x000000000008781c */ /* 0x000fe20003f2f038 */
[----:B------:R-:W-:Y:S01]  /*1930*/  IMAD.MOV.U32 R12, RZ, RZ, 0x1 ;  /* 0x00000001ff0c7424 */ /* 0x000fe200078e00ff */
[----:B------:R-:W-:Y:S01]  /*1940*/  UMOV UR8, 0x400 ;  /* 0x0000040000087882 */ /* 0x000fe20000000000 */
[----:B------:R-:W-:Y:S01]  /*1950*/  UISETP.NE.AND UP1, UPT, UR13, URZ, UPT ;  /* 0x000000ff0d00728c */ /* 0x000fe2000bf25270 */
[----:B------:R-:W-:Y:S01]  /*1960*/  ISETP.NE.AND P2, PT, R3, RZ, P3 ;  /* 0x000000ff0300720c */ /* 0x000fe20001f45270 */
[----:B------:R-:W-:Y:S01]  /*1970*/  USHF.L.U32 UR7, UR21, 0x7, URZ ;  /* 0x0000000715077899 */ /* 0x000fe200080006ff */
[----:B------:R-:W-:Y:S01]  /*1980*/  PLOP3.LUT P1, PT, P1, PT, PT, 0x8, 0x80 ;  /* 0x000000000080781c */ /* 0x000fe20000f2e170 */
[----:B------:R-:W-:Y:S01]  /*1990*/  USHF.L.U32 UR46, UR21, 0x5, URZ ;  /* 0x00000005152e7899 */ /* 0x000fe200080006ff */
[----:B------:R-:W-:Y:S01]  /*19a0*/  CS2R R10, SRZ ;  /* 0x00000000000a7805 */ /* 0x000fe2000001ff00 */
[----:B------:R-:W-:Y:S01]  /*19b0*/  IMAD.MOV.U32 R9, RZ, RZ, RZ ;  /* 0x000000ffff097224 */ /* 0x000fe200078e00ff */
[----:B------:R-:W3:Y:S01]  /*19c0*/  LDCU UR39, c[0x0][0x370] ;  /* 0x00006e00ff2777ac */ /* 0x000ee20008000800 */
[----:B------:R-:W-:Y:S01]  /*19d0*/  IMAD.MOV.U32 R8, RZ, RZ, 0x1 ;  /* 0x00000001ff087424 */ /* 0x000fe200078e00ff */
[----:B------:R-:W4:Y:S01]  /*19e0*/  LDCU.64 UR26, c[0x0][0x348] ;  /* 0x00006900ff1a77ac */ /* 0x000f220008000a00 */
[----:B-1----:R-:W-:-:S02]  /*19f0*/  UIADD3 UR5, UPT, UPT, UR6, 0x1f, URZ ;  /* 0x0000001f06057890 */ /* 0x002fc4000fffe0ff */
[----:B------:R-:W-:Y:S02]  /*1a00*/  UIADD3 UR47, UPT, UPT, UR6, 0x3e, URZ ;  /* 0x0000003e062f7890 */ /* 0x000fe4000fffe0ff */
[----:B------:R-:W-:Y:S02]  /*1a10*/  USHF.R.S32.HI UR4, URZ, 0x1f, UR5 ;  /* 0x0000001fff047899 */ /* 0x000fe40008011405 */
[----:B--2---:R-:W-:Y:S02]  /*1a20*/  ULEA UR13, UR9, UR8, 0x18 ;  /* 0x00000008090d7291 */ /* 0x004fe4000f8ec0ff */
[----:B------:R-:W-:Y:S02]  /*1a30*/  ULEA.HI UR4, UR4, UR5, URZ, 0x5 ;  /* 0x0000000504047291 */ /* 0x000fe4000f8f28ff */
[----:B------:R-:W-:Y:S02]  /*1a40*/  ULOP3.LUT UR5, UR7, 0x80, URZ, 0xc0, !UPT ;  /* 0x0000008007057892 */ /* 0x000fe4000f8ec0ff */
[----:B------:R-:W-:-:S02]  /*1a50*/  USHF.R.S32.HI UR41, URZ, 0x5, UR4 ;  /* 0x00000005ff297899 */ /* 0x000fc40008011404 */
[----:B------:R-:W-:Y:S02]  /*1a60*/  UIADD3 UR4, UPT, UPT, UR6, -0x1, URZ ;  /* 0xffffffff06047890 */ /* 0x000fe4000fffe0ff */
[----:B------:R-:W-:Y:S02]  /*1a70*/  UISETP.LT.U32.AND UP0, UPT, UR41, 0x9, UPT ;  /* 0x000000092900788c */ /* 0x000fe4000bf01070 */
[----:B------:R-:W-:Y:S02]  /*1a80*/  UISETP.GE.U32.AND UP2, UPT, UR4, -0x3f, UPT ;  /* 0xffffffc10400788c */ /* 0x000fe4000bf46070 */
[----:B------:R-:W-:Y:S02]  /*1a90*/  USEL UR40, UR41, 0x9, UP0 ;  /* 0x0000000929287887 */ /* 0x000fe40008000000 */
[----:B------:R-:W-:Y:S02]  /*1aa0*/  ULEA UR30, UR28, UR13, 0x2 ;  /* 0x0000000d1c1e7291 */ /* 0x000fe4000f8e10ff */
[----:B------:R-:W-:Y:S01]  /*1ab0*/  UIADD3 UR4, UPT, UPT, UR40, -0x1, URZ ;  /* 0xffffffff28047890 */ /* 0x000fe2000fffe0ff */
[----:B------:R-:W1:Y:S04]  /*1ac0*/  LDCU UR38, c[0x0][0x374] ;  /* 0x00006e80ff2677ac */ /* 0x000e680008000800 */
[----:B------:R-:W-:-:S02]  /*1ad0*/  @UP2 UIADD3 UR4, UPT, UPT, UR40, URZ, URZ ;  /* 0x000000ff28042290 */ /* 0x000fc4000fffe0ff */
[----:B------:R-:W-:Y:S02]  /*1ae0*/  ULOP3.LUT UR46, UR46, 0x20, URZ, 0xc0, !UPT ;  /* 0x000000202e2e7892 */ /* 0x000fe4000f8ec0ff */
[----:B------:R-:W-:Y:S02]  /*1af0*/  USEL UR21, UR48, 0x2, UP1 ;  /* 0x0000000230157887 */ /* 0x000fe40008800000 */
[----:B------:R-:W-:Y:S02]  /*1b00*/  ULEA.HI UR45, UR28, UR5, URZ, 0x1b ;  /* 0x000000051c2d7291 */ /* 0x000fe4000f8fd8ff */
[----:B------:R-:W-:Y:S02]  /*1b10*/  UIADD3 UR30, UPT, UPT, UR30, 0x8400, URZ ;  /* 0x000084001e1e7890 */ /* 0x000fe4000fffe0ff */
[----:B------:R-:W-:Y:S02]  /*1b20*/  UIADD3 UR44, UPT, UPT, UR41, -UR40, URZ ;  /* 0x80000028292c7290 */ /* 0x000fe4000fffe0ff */
[----:B------:R-:W-:-:S02]  /*1b30*/  UIADD3 UR29, UPT, UPT, UR4, 0x1, URZ ;  /* 0x00000001041d7890 */ /* 0x000fc4000fffe0ff */
[----:B------:R-:W-:Y:S01]  /*1b40*/  UIADD3 UR43, UPT, UPT, -UR4, URZ, URZ ;  /* 0x000000ff042b7290 */ /* 0x000fe2000fffe1ff */
[----:B-1-34-:R-:W-:-:S11]  /*1b50*/  UMOV UR6, URZ ;  /* 0x000000ff00067c82 */ /* 0x01afd60008000000 */
.L_x_43:
[----:B------:R-:W1:Y:S02]  /*1b60*/  S2UR UR4, SR_CgaCtaId ;  /* 0x00000000000479c3 */ /* 0x000e640000008800 */
[----:B-1----:R-:W-:-:S09]  /*1b70*/  UISETP.NE.AND UP0, UPT, UR4, URZ, UPT ;  /* 0x000000ff0400728c */ /* 0x002fd2000bf05270 */
[----:B------:R-:W-:Y:S05]  /*1b80*/  BRA.U UP0, `(.L_x_24) ;  /* 0x0000000100287547 */ /* 0x000fea000b800000 */
[----:B------:R-:W-:Y:S02]  /*1b90*/  LEA R0, R9, UR13, 0x3 ;  /* 0x0000000d09007c11 */ /* 0x000fe4000f8e18ff */
[----:B------:R-:W-:-:S04]  /*1ba0*/  SHF.L.U32 R2, R8, 0x1f, RZ ;  /* 0x0000001f08027819 */ /* 0x000fc800000006ff */
[----:B------:R-:W1:Y:S02]  /*1bb0*/  SYNCS.PHASECHK.TRANS64.TRYWAIT P0, [R0+URZ+0x150], R2 ;  /* 0x00015002000075a7 */ /* 0x000e6400080011ff */
[----:B-1----:R-:W-:Y:S05]  /*1bc0*/  @!P0 BRA `(.L_x_25) ;  /* 0x0000006c00b08947 */ /* 0x002fea0003800000 */
.L_x_155:
[----:B------:R-:W-:Y:S01]  /*1bd0*/  VIADD R9, R9, 0x1 ;  /* 0x0000000109097836 */ /* 0x000fe20000000000 */
[----:B------:R1:W-:Y:S04]  /*1be0*/  SYNCS.ARRIVE.TRANS64.A1T0 RZ, [R0+URZ+0x140], RZ ;  /* 0x000140ff00ff79a7 */ /* 0x0003e800081000ff */
[----:B------:R-:W-:-:S04]  /*1bf0*/  ISETP.NE.AND P0, PT, R9, 0x2, PT ;  /* 0x000000020900780c */ /* 0x000fc80003f05270 */
[----:B------:R-:W-:Y:S02]  /*1c00*/  SEL R9, R9, RZ, P0 ;  /* 0x000000ff09097207 */ /* 0x000fe40000000000 */
[----:B-1----:R-:W-:-:S04]  /*1c10*/  SEL R0, RZ, 0x1, P0 ;  /* 0x00000001ff007807 */ /* 0x002fc80000000000 */
[----:B------:R-:W-:-:S07]  /*1c20*/  LOP3.LUT R8, R8, R0, RZ, 0x3c, !PT ;  /* 0x0000000008087212 */ /* 0x000fce00078e3cff */
.L_x_24:
[----:B------:R-:W-:Y:S01]  /*1c30*/  ULEA UR4, UR6, UR13, 0x3 ;  /* 0x0000000d06047291 */ /* 0x000fe2000f8e18ff */
[----:B------:R-:W-:Y:S01]  /*1c40*/  SHF.L.U32 R0, R12, 0x1f, RZ ;  /* 0x0000001f0c007819 */ /* 0x000fe200000006ff */
[----:B------:R-:W-:Y:S02]  /*1c50*/  UISETP.GE.U32.AND UP0, UPT, UR47, 0x3f, UPT ;  /* 0x0000003f2f00788c */ /* 0x000fe4000bf06070 */
[----:B------:R-:W-:Y:S01]  /*1c60*/  ULEA UR11, UR20, UR46, 0x6 ;  /* 0x0000002e140b7291 */ /* 0x000fe2000f8e30ff */
[----:B------:R-:W-:-:S04]  /*1c70*/  UMOV UR7, URZ ;  /* 0x000000ff00077c82 */ /* 0x000fc80008000000 */
[----:B------:R1:W2:Y:S01]  /*1c80*/  SYNCS.PHASECHK.TRANS64.TRYWAIT P0, [UR4+0x48], R0 ;  /* 0x00004800ff0075a7 */ /* 0x0002a20008001104 */
[----:B------:R-:W-:-:S04]  /*1c90*/  ULEA.HI UR4, UR16, UR16, URZ, 0x1 ;  /* 0x0000001010047291 */ /* 0x000fc8000f8f08ff */
[----:B------:R-:W-:-:S04]  /*1ca0*/  USHF.L.U32 UR4, UR4, 0x7, URZ ;  /* 0x0000000704047899 */ /* 0x000fc800080006ff */
[----:B------:R-:W-:-:S04]  /*1cb0*/  ULOP3.LUT UR35, UR4, 0xffffff00, URZ, 0xc0, !UPT ;  /* 0xffffff0004237892 */ /* 0x000fc8000f8ec0ff */
[----:B------:R-:W-:Y:S01]  /*1cc0*/  UIADD3 UR35, UPT, UPT, UR45, UR35, URZ ;  /* 0x000000232d237290 */ /* 0x000fe2000fffe0ff */
[----:B------:R-:W-:Y:S11]  /*1cd0*/  BRA.U !UP0, `(.L_x_26) ;  /* 0x0000000108c87547 */ /* 0x000ff6000b800000 */
[----:B------:R-:W-:Y:S01]  /*1ce0*/  UMOV UR16, UR43 ;  /* 0x0000002b00107c82 */ /* 0x000fe20008000000 */
[----:B------:R-:W-:Y:S01]  /*1cf0*/  UMOV UR4, UR6 ;  /* 0x0000000600047c82 */ /* 0x000fe20008000000 */
[----:B------:R-:W-:-:S05]  /*1d00*/  UMOV UR34, URZ ;  /* 0x000000ff00227c82 */ /* 0x000fca0008000000 */
.L_x_32:
[----:B------:R-:W-:Y:S01]  /*1d10*/  ULEA UR33, UR4, UR13, 0x3 ;  /* 0x0000000d04217291 */ /* 0x000fe2000f8e18ff */
[----:B------:R-:W-:Y:S01]  /*1d20*/  @P3 MOV R2, 0xa000 ;  /* 0x0000a00000023802 */ /* 0x000fe20000000f00 */
[----:B--234-:R-:W-:Y:S10]  /*1d30*/  @P0 BRA `(.L_x_27) ;  /* 0x00000000000c0947 */ /* 0x01cff40003800000 */
[----:B------:R-:W-:-:S04]  /*1d40*/  SHF.L.U32 R3, R12, 0x1f, RZ ;  /* 0x0000001f0c037819 */ /* 0x000fc800000006ff */
[----:B------:R-:W2:Y:S02]  /*1d50*/  SYNCS.PHASECHK.TRANS64.TRYWAIT P0, [UR33+0x48], R3 ;  /* 0x00004803ff0075a7 */ /* 0x000ea40008001121 */
[----:B--2---:R-:W-:Y:S05]  /*1d60*/  @!P0 BRA `(.L_x_28) ;  /* 0x0000006c005c8947 */ /* 0x004fea0003800000 */
.L_x_27:
[----:B------:R2:W-:Y:S01]  /*1d70*/  @P3 SYNCS.ARRIVE.TRANS64 RZ, [UR33], R2 ;  /* 0x00000002ffff39a7 */ /* 0x0005e20008000021 */
[----:B------:R-:W-:Y:S02]  /*1d80*/  ULOP3.LUT UR5, UR21, 0x2, URZ, 0xfc, !UPT ;  /* 0x0000000215057892 */ /* 0x000fe4000f8efcff */
[----:B------:R-:W-:Y:S02]  /*1d90*/  UIADD3 UR16, UPT, UPT, UR16, 0x1, URZ ;  /* 0x0000000110107890 */ /* 0x000fe4000fffe0ff */
[----:B------:R-:W-:Y:S02]  /*1da0*/  UISETP.NE.AND UP0, UPT, UR5, 0x2, UPT ;  /* 0x000000020500788c */ /* 0x000fe4000bf05270 */
[----:B------:R-:W-:-:S07]  /*1db0*/  UISETP.NE.AND UP2, UPT, UR16, 0x1, UPT ;  /* 0x000000011000788c */ /* 0x000fce000bf45270 */
[----:B------:R-:W-:Y:S05]  /*1dc0*/  BRA.U UP0, `(.L_x_29) ;  /* 0x0000000100047547 */ /* 0x000fea000b800000 */
[----:B------:R-:W-:Y:S05]  /*1dd0*/  BPT.TRAP 0x1 ;  /* 0x000000040000795c */ /* 0x000fea0000300000 */
.L_x_29:
[----:B------:R-:W-:Y:S04]  /*1de0*/  BSSY.RECONVERGENT B0, `(.L_x_30) ;  /* 0x0000003000007945 */ /* 0x000fe80003800200 */
[----:B------:R-:W-:Y:S05]  /*1df0*/  @!P2 BRA `(.L_x_31) ;  /* 0x000000000004a947 */ /* 0x000fea0003800000 */
[----:B------:R-:W-:Y:S05]  /*1e00*/  BPT.TRAP 0x1 ;  /* 0x000000040000795c */ /* 0x000fea0000300000 */
.L_x_31:
[----:B------:R-:W-:Y:S05]  /*1e10*/  BSYNC.RECONVERGENT B0 ;  /* 0x0000000000007941 */ /* 0x000fea0003800200 */
.L_x_30:
[----:B------:R-:W-:Y:S02]  /*1e20*/  UIADD3 UR5, UPT, UPT, UR4, 0x1, URZ ;  /* 0x0000000104057890 */ /* 0x000fe4000fffe0ff */
[----:B------:R-:W-:Y:S02]  /*1e30*/  USHF.L.U32 UR8, UR4, 0xc, URZ ;  /* 0x0000000c04087899 */ /* 0x000fe400080006ff */
[----:B------:R-:W-:Y:S02]  /*1e40*/  UISETP.NE.AND UP0, UPT, UR5, 0x9, UPT ;  /* 0x000000090500788c */ /* 0x000fe4000bf05270 */
[----:B------:R-:W-:Y:S02]  /*1e50*/  ULOP3.LUT UR32, UR8, UR28, URZ, 0xfc, !UPT ;  /* 0x0000001c08207292 */ /* 0x000fe4000f8efcff */
[----:B------:R-:W-:Y:S02]  /*1e60*/  USEL UR7, URZ, 0x1, UP0 ;  /* 0x00000001ff077887 */ /* 0x000fe40008000000 */
[----:B------:R-:W-:-:S02]  /*1e70*/  USEL UR6, UR5, URZ, UP0 ;  /* 0x000000ff05067287 */ /* 0x000fc40008000000 */
[----:B------:R-:W-:Y:S02]  /*1e80*/  UIADD3 UR14, UP1, UPT, UR26, 0x80, URZ ;  /* 0x000000801a0e7890 */ /* 0x000fe4000ff3e0ff */
[----:B------:R-:W-:Y:S01]  /*1e90*/  ULEA UR5, UR6, UR13, 0x3 ;  /* 0x0000000d06057291 */ /* 0x000fe2000f8e18ff */
[----:B------:R-:W-:Y:S01]  /*1ea0*/  LOP3.LUT R12, R12, UR7, RZ, 0x3c, !PT ;  /* 0x000000070c0c7c12 */ /* 0x000fe2000f8e3cff */
[----:B------:R-:W-:Y:S02]  /*1eb0*/  ULEA UR32, UR32, UR13, 0x2 ;  /* 0x0000000d20207291 */ /* 0x000fe4000f8e10ff */
[----:B------:R-:W-:Y:S01]  /*1ec0*/  UIADD3 UR4, UP0, UPT, UR26, 0x180, URZ ;  /* 0x000001801a047890 */ /* 0x000fe2000ff1e0ff */
[----:B-1----:R-:W-:Y:S01]  /*1ed0*/  SHF.L.U32 R0, R12, 0x1f, RZ ;  /* 0x0000001f0c007819 */ /* 0x002fe200000006ff */
[----:B------:R-:W-:Y:S02]  /*1ee0*/  ULOP3.LUT UR33, UR33, 0xfefffff8, URZ, 0xc0, !UPT ;  /* 0xfefffff821217892 */ /* 0x000fe4000f8ec0ff */
[----:B------:R-:W-:Y:S01]  /*1ef0*/  UIADD3.X UR15, UPT, UPT, URZ, UR27, URZ, UP1, !UPT ;  /* 0x0000001bff0f7290 */ /* 0x000fe20008ffe4ff */
[----:B------:R3:W4:Y:S01]  /*1f00*/  SYNCS.PHASECHK.TRANS64.TRYWAIT P0, [UR5+0x48], R0 ;  /* 0x00004800ff0075a7 */ /* 0x0007220008001105 */
[----:B------:R-:W-:-:S02]  /*1f10*/  UIADD3 UR32, UPT, UPT, UR32, 0x8400, URZ ;  /* 0x0000840020207890 */ /* 0x000fc4000fffe0ff */
[----:B------:R-:W-:Y:S02]  /*1f20*/  UPRMT UR7, URZ, 0x5410, UR24 ;  /* 0x00005410ff077896 */ /* 0x000fe40008000018 */
[----:B------:R-:W-:Y:S02]  /*1f30*/  UIADD3 UR8, UPT, UPT, UR13, 0x2c400, UR8 ;  /* 0x0002c4000d087890 */ /* 0x000fe4000fffe008 */
[----:B------:R-:W-:Y:S01]  /*1f40*/  UIADD3.X UR5, UPT, UPT, URZ, UR27, URZ, UP0, !UPT ;  /* 0x0000001bff057290 */ /* 0x000fe200087fe4ff */
[----:B------:R-:W-:Y:S01]  /*1f50*/  UMOV UR18, 0x0 ;  /* 0x0000000000127882 */ /* 0x000fe20000000000 */
[----:B------:R-:W-:Y:S01]  /*1f60*/  UMOV UR19, 0x10000000 ;  /* 0x1000000000137882 */ /* 0x000fe20000000000 */
[----:B------:R-:W-:Y:S01]  /*1f70*/  UMOV UR10, UR34 ;  /* 0x00000022000a7c82 */ /* 0x000fe20008000000 */
[----:B------:R-:W-:Y:S01]  /*1f80*/  UMOV UR12, UR36 ;  /* 0x00000024000c7c82 */ /* 0x000fe20008000000 */
[----:B------:R-:W-:Y:S01]  /*1f90*/  UMOV UR9, UR33 ;  /* 0x0000002100097c82 */ /* 0x000fe20008000000 */
[----:B------:R1:W-:Y:S03]  /*1fa0*/  UTMALDG.3D.MULTICAST.2CTA [UR32], [UR14], UR7, desc[UR18] ;  /* 0x000012200e0073b4 */ /* 0x0003e60008211807 */
[----:B------:R2:W-:Y:S01]  /*1fb0*/  UTMALDG.3D.2CTA [UR8], [UR4], desc[UR18] ;  /* 0x00001208040075b4 */ /* 0x0005e20008211000 */
[----:B-1----:R-:W-:Y:S01]  /*1fc0*/  UIADD3 UR34, UPT, UPT, UR34, 0x20, URZ ;  /* 0x0000002022227890 */ /* 0x002fe2000fffe0ff */
[----:B------:R-:W-:Y:S01]  /*1fd0*/  UMOV UR7, UR29 ;  /* 0x0000001d00077c82 */ /* 0x000fe20008000000 */
[----:B--2---:R-:W-:Y:S01]  /*1fe0*/  UMOV UR4, UR6 ;  /* 0x0000000600047c82 */ /* 0x004fe20008000000 */
[----:B------:R-:W-:Y:S09]  /*1ff0*/  BRA.U UP2, `(.L_x_32) ;  /* 0xfffffffd02447547 */ /* 0x000ff2000b83ffff */
.L_x_26:
[----:B------:R-:W-:Y:S01]  /*2000*/  ULEA UR4, UR6, UR13, 0x3 ;  /* 0x0000000d06047291 */ /* 0x000fe2000f8e18ff */
[----:B-1-3--:R-:W-:Y:S01]  /*2010*/  SHF.L.U32 R0, R12, 0x1f, RZ ;  /* 0x0000001f0c007819 */ /* 0x00afe200000006ff */
[----:B------:R-:W-:Y:S01]  /*2020*/  @!P1 SYNCS.ARRIVE.TRANS64.A1T0 RZ, [UR13+0xd8], RZ ;  /* 0x0000d8ffffff99a7 */ /* 0x000fe2000810000d */
[----:B------:R-:W-:-:S06]  /*2030*/  UISETP.GT.AND UP0, UPT, UR41, UR40, UPT ;  /* 0x000000282900728c */ /* 0x000fcc000bf04270 */
[----:B--2-4-:R1:W2:Y:S03]  /*2040*/  SYNCS.PHASECHK.TRANS64.TRYWAIT P0, [UR4+0x48], R0 ;  /* 0x00004800ff0075a7 */ /* 0x0142a60008001104 */
[----:B------:R-:W-:Y:S05]  /*2050*/  BRA.U !UP0, `(.L_x_33) ;  /* 0x0000000108c07547 */ /* 0x000fea000b800000 */
[----:B------:R-:W-:Y:S01]  /*2060*/  UIADD3 UR25, UPT, UPT, UR44, UR7, URZ ;  /* 0x000000072c197290 */ /* 0x000fe2000fffe0ff */
[----:B------:R-:W-:-:S11]  /*2070*/  UMOV UR4, UR6 ;  /* 0x0000000600047c82 */ /* 0x000fd60008000000 */
.L_x_39:
[----:B------:R-:W-:Y:S01]  /*2080*/  ULEA UR17, UR4, UR13, 0x3 ;  /* 0x0000000d04117291 */ /* 0x000fe2000f8e18ff */
[----:B--2---:R-:W-:Y:S01]  /*2090*/  @P3 MOV R2, 0xa000 ;  /* 0x0000a00000023802 */ /* 0x004fe20000000f00 */
[----:B--2-4-:R-:W-:Y:S10]  /*20a0*/  @P0 BRA `(.L_x_34) ;  /* 0x00000000000c0947 */ /* 0x014ff40003800000 */
[----:B------:R-:W-:-:S04]  /*20b0*/  SHF.L.U32 R3, R12, 0x1f, RZ ;  /* 0x0000001f0c037819 */ /* 0x000fc800000006ff */
[----:B------:R-:W2:Y:S02]  /*20c0*/  SYNCS.PHASECHK.TRANS64.TRYWAIT P0, [UR17+0x48], R3 ;  /* 0x00004803ff0075a7 */ /* 0x000ea40008001111 */
[----:B--2---:R-:W-:Y:S05]  /*20d0*/  @!P0 BRA `(.L_x_35) ;  /* 0x0000006800988947 */ /* 0x004fea0003800000 */
.L_x_34:
[----:B------:R2:W-:Y:S01]  /*20e0*/  @P3 SYNCS.ARRIVE.TRANS64 RZ, [UR17], R2 ;  /* 0x00000002ffff39a7 */ /* 0x0005e20008000011 */
[----:B------:R-:W-:-:S04]  /*20f0*/  ULOP3.LUT UR5, UR21, 0x2, URZ, 0xfc, !UPT ;  /* 0x0000000215057892 */ /* 0x000fc8000f8efcff */
[----:B------:R-:W-:-:S09]  /*2100*/  UISETP.NE.AND UP0, UPT, UR5, 0x2, UPT ;  /* 0x000000020500788c */ /* 0x000fd2000bf05270 */
[----:B------:R-:W-:Y:S05]  /*2110*/  BRA.U UP0, `(.L_x_36) ;  /* 0x0000000100047547 */ /* 0x000fea000b800000 */
[----:B------:R-:W-:Y:S05]  /*2120*/  BPT.TRAP 0x1 ;  /* 0x000000040000795c */ /* 0x000fea0000300000 */
.L_x_36:
[----:B------:R-:W-:Y:S04]  /*2130*/  BSSY.RECONVERGENT B0, `(.L_x_37) ;  /* 0x0000003000007945 */ /* 0x000fe80003800200 */
[----:B------:R-:W-:Y:S05]  /*2140*/  @!P2 BRA `(.L_x_38) ;  /* 0x000000000004a947 */ /* 0x000fea0003800000 */
[----:B------:R-:W-:Y:S05]  /*2150*/  BPT.TRAP 0x1 ;  /* 0x000000040000795c */ /* 0x000fea0000300000 */
.L_x_38:
[----:B------:R-:W-:Y:S05]  /*2160*/  BSYNC.RECONVERGENT B0 ;  /* 0x0000000000007941 */ /* 0x000fea0003800200 */
.L_x_37:
[----:B------:R-:W-:Y:S02]  /*2170*/  UIADD3 UR5, UPT, UPT, UR4, 0x1, URZ ;  /* 0x0000000104057890 */ /* 0x000fe4000fffe0ff */
[----:B------:R-:W-:Y:S02]  /*2180*/  UIADD3 UR14, UP1, UPT, UR26, 0x80, URZ ;  /* 0x000000801a0e7890 */ /* 0x000fe4000ff3e0ff */
[----:B------:R-:W-:Y:S02]  /*2190*/  UISETP.NE.AND UP0, UPT, UR5, 0x9, UPT ;  /* 0x000000090500788c */ /* 0x000fe4000bf05270 */
[----:B------:R-:W-:Y:S02]  /*21a0*/  ULEA UR16, UR4, UR30, 0xe ;  /* 0x0000001e04107291 */ /* 0x000fe4000f8e70ff */
[----:B------:R-:W-:Y:S02]  /*21b0*/  USEL UR8, URZ, 0x1, UP0 ;  /* 0x00000001ff087887 */ /* 0x000fe40008000000 */
[----:B------:R-:W-:-:S02]  /*21c0*/  USEL UR6, UR5, URZ, UP0 ;  /* 0x000000ff05067287 */ /* 0x000fc40008000000 */
[----:B------:R-:W-:Y:S02]  /*21d0*/  UIADD3 UR22, UP0, UPT, UR26, 0x180, URZ ;  /* 0x000001801a167890 */ /* 0x000fe4000ff1e0ff */
[----:B------:R-:W-:Y:S01]  /*21e0*/  LOP3.LUT R12, R12, UR8, RZ, 0x3c, !PT ;  /* 0x000000080c0c7c12 */ /* 0x000fe2000f8e3cff */
[----:B------:R-:W-:Y:S02]  /*21f0*/  ULEA UR8, UR4, UR13, 0xc ;  /* 0x0000000d04087291 */ /* 0x000fe4000f8e60ff */
[----:B------:R-:W-:Y:S01]  /*2200*/  ULEA UR5, UR6, UR13, 0x3 ;  /* 0x0000000d06057291 */ /* 0x000fe2000f8e18ff */
[----:B-1----:R-:W-:Y:S01]  /*2210*/  SHF.L.U32 R0, R12, 0x1f, RZ ;  /* 0x0000001f0c007819 */ /* 0x002fe200000006ff */
[----:B------:R-:W-:Y:S02]  /*2220*/  USHF.L.U32 UR18, UR7, 0x5, URZ ;  /* 0x0000000507127899 */ /* 0x000fe400080006ff */
[----:B------:R-:W-:Y:S02]  /*2230*/  ULOP3.LUT UR17, UR17, 0xfefffff8, URZ, 0xc0, !UPT ;  /* 0xfefffff811117892 */ /* 0x000fe4000f8ec0ff */
[----:B------:R-:W-:-:S02]  /*2240*/  UIADD3.X UR15, UPT, UPT, URZ, UR27, URZ, UP1, !UPT ;  /* 0x0000001bff0f7290 */ /* 0x000fc40008ffe4ff */
[----:B------:R-:W-:Y:S01]  /*2250*/  UPRMT UR4, URZ, 0x5410, UR24 ;  /* 0x00005410ff047896 */ /* 0x000fe20008000018 */
[----:B------:R3:W4:Y:S01]  /*2260*/  SYNCS.PHASECHK.TRANS64.TRYWAIT P0, [UR5+0x48], R0 ;  /* 0x00004800ff0075a7 */ /* 0x0007220008001105 */
[----:B------:R-:W-:Y:S02]  /*2270*/  UIADD3 UR8, UPT, UPT, UR8, 0x2c400, URZ ;  /* 0x0002c40008087890 */ /* 0x000fe4000fffe0ff */
[----:B------:R-:W-:Y:S01]  /*2280*/  UIADD3.X UR23, UPT, UPT, URZ, UR27, URZ, UP0, !UPT ;  /* 0x0000001bff177290 */ /* 0x000fe200087fe4ff */
[----:B------:R-:W-:Y:S01]  /*2290*/  UMOV UR32, 0x0 ;  /* 0x0000000000207882 */ /* 0x000fe20000000000 */
[----:B------:R-:W-:Y:S01]  /*22a0*/  UMOV UR33, 0x10000000 ;  /* 0x1000000000217882 */ /* 0x000fe20000000000 */
[----:B------:R-:W-:Y:S01]  /*22b0*/  UMOV UR19, UR35 ;  /* 0x0000002300137c82 */ /* 0x000fe20008000000 */
[----:B------:R-:W-:Y:S01]  /*22c0*/  UMOV UR20, UR36 ;  /* 0x0000002400147c82 */ /* 0x000fe20008000000 */
[----:B------:R-:W-:Y:S01]  /*22d0*/  UMOV UR12, UR36 ;  /* 0x00000024000c7c82 */ /* 0x000fe20008000000 */
[----:B------:R-:W-:Y:S01]  /*22e0*/  UMOV UR9, UR17 ;  /* 0x0000001100097c82 */ /* 0x000fe20008000000 */
[----:B------:R-:W-:Y:S01]  /*22f0*/  UMOV UR10, UR18 ;  /* 0x00000012000a7c82 */ /* 0x000fe20008000000 */
[----:B------:R1:W-:Y:S01]  /*2300*/  UTMALDG.3D.MULTICAST.2CTA [UR16], [UR14], UR4, desc[UR32] ;  /* 0x000020100e0073b4 */ /* 0x0003e20008211804 */
[----:B------:R-:W-:-:S04]  /*2310*/  UIADD3 UR7, UPT, UPT, UR7, 0x1, URZ ;  /* 0x0000000107077890 */ /* 0x000fc8000fffe0ff */
[----:B------:R-:W-:Y:S01]  /*2320*/  UISETP.NE.AND UP0, UPT, UR7, UR25, UPT ;  /* 0x000000190700728c */ /* 0x000fe2000bf05270 */
[----:B------:R3:W-:Y:S01]  /*2330*/  UTMALDG.3D.2CTA [UR8], [UR22], desc[UR32] ;  /* 0x00002008160075b4 */ /* 0x0007e20008211000 */
[----:B-1----:R-:W-:-:S07]  /*2340*/  UMOV UR4, UR6 ;  /* 0x0000000600047c82 */ /* 0x002fce0008000000 */
[----:B---3--:R-:W-:Y:S05]  /*2350*/  BRA.U UP0, `(.L_x_39) ;  /* 0xfffffffd00487547 */ /* 0x008fea000b83ffff */
.L_x_33:
[C---:B------:R-:W-:Y:S01]  /*2360*/  LEA R3, R11.reuse, UR13, 0x3 ;  /* 0x0000000d0b037c11 */ /* 0x040fe2000f8e18ff */
[----:B------:R-:W-:Y:S01]  /*2370*/  NOP ;  /* 0x0000000000007918 */ /* 0x000fe20000000000 */
[----:B-1----:R-:W-:Y:S02]  /*2380*/  SHF.L.U32 R0, R10, 0x1f, RZ ;  /* 0x0000001f0a007819 */ /* 0x002fe400000006ff */
[----:B------:R-:W-:Y:S02]  /*2390*/  LEA R4, R11, UR13, 0x4 ;  /* 0x0000000d0b047c11 */ /* 0x000fe4000f8e20ff */
[----:B--2-4-:R-:W1:Y:S02]  /*23a0*/  SYNCS.PHASECHK.TRANS64.TRYWAIT P0, [R3+URZ+0xe0], R0 ;  /* 0x0000e000030075a7 */ /* 0x014e6400080011ff */
[----:B-1----:R-:W-:Y:S05]  /*23b0*/  @!P0 BRA `(.L_x_40) ;  /* 0x0000006400f88947 */ /* 0x002fea0003800000 */
.L_x_158:
[----:B------:R-:W2:Y:S01]  /*23c0*/  LDS.128 R4, [R4+0x170] ;  /* 0x0001700004047984 */ /* 0x000ea20000000c00 */
[----:B------:R-:W-:Y:S01]  /*23d0*/  UISETP.GE.AND UP0, UPT, UR42, 0x1, UPT ;  /* 0x000000012a00788c */ /* 0x000fe2000bf06270 */
[----:B------:R-:W-:Y:S01]  /*23e0*/  @!PT LDS RZ, [RZ] ;  /* 0x00000000fffff984 */ /* 0x000fe20000000800 */
[----:B------:R-:W-:Y:S01]  /*23f0*/  @!PT LDS RZ, [RZ] ;  /* 0x00000000fffff984 */ /* 0x000fe20000000800 */
[----:B------:R-:W-:Y:S01]  /*2400*/  @!PT LDS RZ, [RZ] ;  /* 0x00000000fffff984 */ /* 0x000fe20000000800 */
[----:B------:R-:W-:Y:S01]  /*2410*/  @!PT LDS RZ, [RZ] ;  /* 0x00000000fffff984 */ /* 0x000fe20000000800 */
[----:B------:R3:W-:Y:S06]  /*2420*/  MEMBAR.ALL.CTA ;  /* 0x0000000000007992 */ /* 0x0007ec0000008000 */
[----:B---3--:R-:W3:Y:S01]  /*2430*/  FENCE.VIEW.ASYNC.S ;  /* 0x00000000000073c6 */ /* 0x008ee20000000000 */
[----:B--2---:R-:W-:-:S13]  /*2440*/  LOP3.LUT P0, RZ, R6, 0x1, RZ, 0xc0, !PT ;  /* 0x0000000106ff7812 */ /* 0x004fda000780c0ff */
[----:B---3--:R-:W-:Y:S01]  /*2450*/  VOTEU.ANY UP1, P0 ;  /* 0x0000000000ff7886 */ /* 0x008fe20000020100 */
[----:B------:R-:W-:-:S13]  /*2460*/  PLOP3.LUT P0, PT, PT, PT, UP1, 0x80, 0x8 ;  /* 0x000000000008781c */ /* 0x000fda0003f0f018 */
[----:B-1----:R-:W-:Y:S02]  /*2470*/  @P0 LOP3.LUT R0, R5, 0xffff, RZ, 0xc0, !PT ;  /* 0x0000ffff05000812 */ /* 0x002fe400078ec0ff */
[----:B------:R-:W-:Y:S02]  /*2480*/  @P0 MOV R2, R4 ;  /* 0x0000000400020202 */ /* 0x000fe40000000f00 */
[----:B------:R-:W-:Y:S01]  /*2490*/  @P0 R2UR UR5, R0 ;  /* 0x00000000000502ca */ /* 0x000fe200000e0000 */
[----:B------:R-:W-:Y:S01]  /*24a0*/  VIADD R0, R3, 0xf0 ;  /* 0x000000f003007836 */ /* 0x000fe20000000000 */
[----:B------:R-:W-:Y:S02]  /*24b0*/  @P0 SHF.R.U32.HI R4, RZ, 0x10, R5 ;  /* 0x00000010ff040819 */ /* 0x000fe40000011605 */
[----:B------:R-:W-:Y:S02]  /*24c0*/  @P0 R2UR UR7, R2 ;  /* 0x00000000020702ca */ /* 0x000fe400000e0000 */
[----:B------:R-:W-:-:S02]  /*24d0*/  PRMT R0, RZ, 0x654, R0 ;  /* 0x00000654ff007816 */ /* 0x000fc40000000000 */
[----:B------:R-:W-:Y:S02]  /*24e0*/  @P0 R2UR UR4, R4 ;  /* 0x00000000040402ca */ /* 0x000fe400000e0000 */
[----:B------:R1:W-:Y:S03]  /*24f0*/  SYNCS.ARRIVE.TRANS64.RED.A1T0 RZ, [R0+URZ], RZ ;  /* 0x000000ff00ff79a7 */ /* 0x0003e600081004ff */
[----:B------:R-:W-:-:S04]  /*2500*/  @UP1 UMOV UR31, UR5 ;  /* 0x00000005001f1c82 */ /* 0x000fc80008000000 */
[----:B------:R-:W-:-:S04]  /*2510*/  @UP1 UMOV UR37, UR7 ;  /* 0x0000000700251c82 */ /* 0x000fc80008000000 */
[----:B------:R-:W-:Y:S01]  /*2520*/  @UP1 UMOV UR36, UR4 ;  /* 0x0000000400241c82 */ /* 0x000fe20008000000 */
[----:B------:R-:W-:Y:S05]  /*2530*/  BRA.U !UP0, `(.L_x_41) ;  /* 0x0000000108d47547 */ /* 0x000fea000b800000 */
[----:B------:R-:W2:Y:S01]  /*2540*/  LDCU.128 UR16, c[0x0][0xb10] ;  /* 0x00016200ff1077ac */ /* 0x000ea20008000c00 */
[----:B------:R-:W3:Y:S01]  /*2550*/  LDCU UR12, c[0x0][0xb20] ;  /* 0x00016400ff0c77ac */ /* 0x000ee20008000800 */
[----:B------:R-:W4:Y:S01]  /*2560*/  LDCU UR20, c[0x0][0xb0c] ;  /* 0x00016180ff1477ac */ /* 0x000f220008000800 */
[----:B------:R-:W1:Y:S01]  /*2570*/  LDCU.64 UR8, c[0x0][0xb28] ;  /* 0x00016500ff0877ac */ /* 0x000e620008000a00 */
[----:B------:R-:W-:Y:S02]  /*2580*/  UISETP.NE.AND UP3, UPT, UR42, 0x1, UPT ;  /* 0x000000012a00788c */ /* 0x000fe4000bf65270 */
[----:B--2---:R-:W-:Y:S02]  /*2590*/  UIMAD.WIDE.U32 UR10, UR38, UR19, URZ ;  /* 0x00000013260a72a5 */ /* 0x004fe4000f8e00ff */
[----:B------:R-:W-:Y:S02]  /*25a0*/  UIMAD.WIDE.U32 UR4, UR39, UR16, URZ ;  /* 0x00000010270472a5 */ /* 0x000fe4000f8e00ff */
[----:B------:R-:W-:-:S02]  /*25b0*/  UISETP.NE.AND UP0, UPT, UR18, 0x1, UPT ;  /* 0x000000011200788c */ /* 0x000fc4000bf05270 */
[----:B------:R-:W-:Y:S01]  /*25c0*/  UIMAD.WIDE.U32 UR22, UR31, UR19, URZ ;  /* 0x000000131f1672a5 */ /* 0x000fe2000f8e00ff */
[----:B------:R-:W-:Y:S02]  /*25d0*/  UMOV UR10, UR11 ;  /* 0x0000000b000a7c82 */ /* 0x000fe40008000000 */
[----:B------:R-:W-:Y:S01]  /*25e0*/  UMOV UR4, UR5 ;  /* 0x0000000500047c82 */ /* 0x000fe20008000000 */
[----:B---3--:R-:W-:Y:S02]  /*25f0*/  USHF.R.U32.HI UR10, URZ, UR12, UR10 ;  /* 0x0000000cff0a7299 */ /* 0x008fe4000801160a */
[----:B----4-:R-:W-:Y:S02]  /*2600*/  UISETP.NE.AND UP2, UPT, UR20, 0x1, UPT ;  /* 0x000000011400788c */ /* 0x010fe4000bf45270 */
[----:B------:R-:W-:Y:S02]  /*2610*/  USHF.R.U32.HI UR4, URZ, UR17, UR4 ;  /* 0x00000011ff047299 */ /* 0x000fe40008011604 */
[----:B------:R-:W-:-:S02]  /*2620*/  USEL UR5, UR38, UR10, !UP0 ;  /* 0x0000000a26057287 */ /* 0x000fc4000c000000 */
[----:B------:R-:W-:Y:S02]  /*2630*/  USEL UR7, UR39, UR4, !UP2 ;  /* 0x0000000427077287 */ /* 0x000fe4000d000000 */
[----:B-1----:R-:W-:Y:S01]  /*2640*/  UIMAD.WIDE.U32 UR10, UR5, UR8, URZ ;  /* 0x00000008050a72a5 */ /* 0x002fe2000f8e00ff */
[----:B------:R-:W-:Y:S01]  /*2650*/  UMOV UR4, UR23 ;  /* 0x0000001700047c82 */ /* 0x000fe20008000000 */
[----:B------:R-:W-:Y:S02]  /*2660*/  UIMAD.WIDE.U32 UR14, UR37, UR16, URZ ;  /* 0x00000010250e72a5 */ /* 0x000fe4000f8e00ff */
[----:B------:R-:W-:-:S03]  /*2670*/  UIMAD.WIDE.U32 UR22, UR7, UR8, URZ ;  /* 0x00000008071672a5 */ /* 0x000fc6000f8e00ff */
[----:B------:R-:W-:Y:S01]  /*2680*/  UMOV UR10, UR11 ;  /* 0x0000000b000a7c82 */ /* 0x000fe20008000000 */
[----:B------:R-:W-:Y:S02]  /*2690*/  USHF.R.U32.HI UR4, URZ, UR12, UR4 ;  /* 0x0000000cff047299 */ /* 0x000fe40008011604 */
[----:B------:R-:W-:Y:S01]  /*26a0*/  @UP3 USHF.R.U32.HI UR5, URZ, UR9, UR10 ;  /* 0x00000009ff053299 */ /* 0x000fe2000801160a */
[----:B------:R-:W-:Y:S01]  /*26b0*/  UMOV UR14, UR15 ;  /* 0x0000000f000e7c82 */ /* 0x000fe20008000000 */
[----:B------:R-:W-:Y:S01]  /*26c0*/  UMOV UR22, UR23 ;  /* 0x0000001700167c82 */ /* 0x000fe20008000000 */
[----:B------:R-:W-:Y:S02]  /*26d0*/  USHF.R.U32.HI UR17, URZ, UR17, UR14 ;  /* 0x00000011ff117299 */ /* 0x000fe4000801160e */
[----:B------:R-:W-:Y:S02]  /*26e0*/  USEL UR4, UR31, UR4, !UP0 ;  /* 0x000000041f047287 */ /* 0x000fe4000c000000 */
[----:B------:R-:W-:-:S02]  /*26f0*/  @UP3 USHF.R.U32.HI UR7, URZ, UR9, UR22 ;  /* 0x00000009ff073299 */ /* 0x000fc40008011616 */
[----:B------:R-:W-:Y:S02]  /*2700*/  UIMAD UR10, UR42, UR5, URZ ;  /* 0x000000052a0a72a4 */ /* 0x000fe4000f8e02ff */
[----:B------:R-:W-:Y:S02]  /*2710*/  USEL UR5, UR37, UR17, !UP2 ;  /* 0x0000001125057287 */ /* 0x000fe4000d000000 */
[----:B------:R-:W-:Y:S02]  /*2720*/  UIMAD UR12, UR42, UR7, URZ ;  /* 0x000000072a0c72a4 */ /* 0x000fe4000f8e02ff */
[----:B------:R-:W-:Y:S02]  /*2730*/  UISETP.GE.AND UP0, UPT, UR4, UR10, UPT ;  /* 0x0000000a0400728c */ /* 0x000fe4000bf06270 */
[----:B------:R-:W-:Y:S02]  /*2740*/  UIMAD.WIDE.U32 UR10, UR4, UR8, URZ ;  /* 0x00000008040a72a5 */ /* 0x000fe4000f8e00ff */
[----:B------:R-:W-:-:S02]  /*2750*/  UISETP.GE.OR UP0, UPT, UR5, UR12, UP0 ;  /* 0x0000000c0500728c */ /* 0x000fc40008706670 */
[----:B------:R-:W-:Y:S02]  /*2760*/  UIMAD.WIDE.U32 UR14, UR5, UR8, URZ ;  /* 0x00000008050e72a5 */ /* 0x000fe4000f8e00ff */
[----:B------:R-:W-:Y:S01]  /*2770*/  UIADD3 UR12, UPT, UPT, -UR5, URZ, URZ ;  /* 0x000000ff050c7290 */ /* 0x000fe2000fffe1ff */
[----:B------:R-:W-:Y:S01]  /*2780*/  UMOV UR10, UR11 ;  /* 0x0000000b000a7c82 */ /* 0x000fe20008000000 */
[----:B------:R-:W-:Y:S02]  /*2790*/  UIADD3 UR11, UPT, UPT, -UR4, URZ, URZ ;  /* 0x000000ff040b7290 */ /* 0x000fe4000fffe1ff */
[----:B------:R-:W-:-:S03]  /*27a0*/  USHF.R.U32.HI UR10, URZ, UR9, UR10 ;  /* 0x00000009ff0a7299 */ /* 0x000fc6000801160a */
[----:B------:R-:W-:Y:S01]  /*27b0*/  @!UP0 UMOV UR8, UR15 ;  /* 0x0000000f00088c82 */ /* 0x000fe20008000000 */
[----:B------:R-:W-:Y:S02]  /*27c0*/  UIMAD UR11, UR18, UR11, UR31 ;  /* 0x0000000b120b72a4 */ /* 0x000fe4000f8e021f */
[----:B------:R-:W-:Y:S02]  /*27d0*/  USEL UR10, UR4, UR10, !UP3 ;  /* 0x0000000a040a7287 */ /* 0x000fe4000d800000 */
[----:B------:R-:W-:Y:S02]  /*27e0*/  @!UP0 USHF.R.U32.HI UR8, URZ, UR9, UR8 ;  /* 0x00000009ff088299 */ /* 0x000fe40008011608 */
[----:B------:R-:W-:Y:S02]  /*27f0*/  UIADD3 UR9, UPT, UPT, -UR10, URZ, URZ ;  /* 0x000000ff0a097290 */ /* 0x000fe4000fffe1ff */
[----:B------:R-:W-:Y:S02]  /*2800*/  @!UP0 USEL UR8, UR5, UR8, !UP3 ;  /* 0x0000000805088287 */ /* 0x000fe4000d800000 */
[----:B------:R-:W-:-:S02]  /*2810*/  UIMAD UR9, UR42, UR9, UR4 ;  /* 0x000000092a0972a4 */ /* 0x000fc4000f8e0204 */
[----:B------:R-:W-:Y:S02]  /*2820*/  @!UP0 UIADD3 UR10, UPT, UPT, UR10, -UR8, URZ ;  /* 0x800000080a0a8290 */ /* 0x000fe4000fffe0ff */
[----:B------:R-:W-:Y:S02]  /*2830*/  @!UP0 UIMAD UR8, UR9, UR7, UR8 ;  /* 0x00000007090882a4 */ /* 0x000fe4000f8e0208 */
[----:B------:R-:W-:Y:S02]  /*2840*/  @!UP0 UIMAD UR4, UR42, UR10, UR5 ;  /* 0x0000000a2a0482a4 */ /* 0x000fe4000f8e0205 */
[----:B------:R-:W-:Y:S02]  /*2850*/  UIMAD UR7, UR20, UR12, UR37 ;  /* 0x0000000c140772a4 */ /* 0x000fe4000f8e0225 */
[----:B------:R-:W-:Y:S01]  /*2860*/  UIMAD UR31, UR4, UR18, UR11 ;  /* 0x00000012041f72a4 */ /* 0x000fe2000f8e020b */
[----:B------:R-:W-:Y:S02]  /*2870*/  @!UP0 UMOV UR5, UR8 ;  /* 0x0000000800058c82 */ /* 0x000fe40008000000 */
[----:B------:R-:W-:-:S12]  /*2880*/  UIMAD UR37, UR5, UR20, UR7 ;  /* 0x00000014052572a4 */ /* 0x000fd8000f8e0207 */
.L_x_41:
[----:B------:R-:W2:Y:S02]  /*2890*/  LDCU UR4, c[0x0][0xb30] ;  /* 0x00016600ff0477ac */ /* 0x000ea40008000800 */
[----:B--2---:R-:W-:-:S09]  /*28a0*/  UISETP.NE.AND UP0, UPT, UR4, 0x1, UPT ;  /* 0x000000010400788c */ /* 0x004fd2000bf05270 */
[----:B------:R-:W-:Y:S05]  /*28b0*/  BRA.U UP0, `(.L_x_42) ;  /* 0x0000000100447547 */ /* 0x000fea000b800000 */
[----:B------:R-:W2:Y:S01]  /*28c0*/  LDCU.128 UR16, c[0x0][0xb10] ;  /* 0x00016200ff1077ac */ /* 0x000ea20008000c00 */
[----:B------:R-:W3:Y:S01]  /*28d0*/  LDCU UR10, c[0x0][0xb0c] ;  /* 0x00016180ff0a77ac */ /* 0x000ee20008000800 */
[----:B------:R-:W4:Y:S01]  /*28e0*/  LDCU UR7, c[0x0][0xb20] ;  /* 0x00016400ff0777ac */ /* 0x000f220008000800 */
[----:B--2---:R-:W-:Y:S02]  /*28f0*/  UIMAD.WIDE.U32 UR8, UR37, UR16, URZ ;  /* 0x00000010250872a5 */ /* 0x004fe4000f8e00ff */
[----:B------:R-:W-:Y:S02]  /*2900*/  UIMAD.WIDE.U32 UR4, UR31, UR19, URZ ;  /* 0x000000131f0472a5 */ /* 0x000fe4000f8e00ff */
[----:B---3--:R-:W-:Y:S02]  /*2910*/  UISETP.NE.AND UP2, UPT, UR10, 0x1, UPT ;  /* 0x000000010a00788c */ /* 0x008fe4000bf45270 */
[----:B------:R-:W-:Y:S01]  /*2920*/  UISETP.NE.AND UP0, UPT, UR18, 0x1, UPT ;  /* 0x000000011200788c */ /* 0x000fe2000bf05270 */
[----:B------:R-:W-:-:S02]  /*2930*/  UMOV UR8, UR9 ;  /* 0x0000000900087c82 */ /* 0x000fc40008000000 */
[----:B------:R-:W-:Y:S01]  /*2940*/  UMOV UR4, UR5 ;  /* 0x0000000500047c82 */ /* 0x000fe20008000000 */
[----:B------:R-:W-:Y:S02]  /*2950*/  USHF.R.U32.HI UR17, URZ, UR17, UR8 ;  /* 0x00000011ff117299 */ /* 0x000fe40008011608 */
[----:B----4-:R-:W-:Y:S02]  /*2960*/  USHF.R.U32.HI UR4, URZ, UR7, UR4 ;  /* 0x00000007ff047299 */ /* 0x010fe40008011604 */
[----:B------:R-:W-:Y:S02]  /*2970*/  USEL UR5, UR37, UR17, !UP2 ;  /* 0x0000001125057287 */ /* 0x000fe4000d000000 */
[----:B------:R-:W-:-:S04]  /*2980*/  USEL UR4, UR31, UR4, !UP0 ;  /* 0x000000041f047287 */ /* 0x000fc8000c000000 */
[----:B------:R-:W-:Y:S02]  /*2990*/  UIADD3 UR7, UPT, UPT, UR5, -UR4, URZ ;  /* 0x8000000405077290 */ /* 0x000fe4000fffe0ff */
[----:B------:R-:W-:Y:S02]  /*29a0*/  UIADD3 UR4, UPT, UPT, -UR5, UR4, URZ ;  /* 0x0000000405047290 */ /* 0x000fe4000fffe1ff */
[----:B------:R-:W-:Y:S02]  /*29b0*/  UIMAD UR31, UR7, UR18, UR31 ;  /* 0x00000012071f72a4 */ /* 0x000fe4000f8e021f */
[----:B------:R-:W-:-:S12]  /*29c0*/  UIMAD UR37, UR4, UR10, UR37 ;  /* 0x0000000a042572a4 */ /* 0x000fd8000f8e0225 */
.L_x_42:
[----:B------:R-:W-:Y:S01]  /*29d0*/  VIADD R11, R11, 0x1 ;  /* 0x000000010b0b7836 */ /* 0x000fe20000000000 */
[----:B------:R-:W-:Y:S02]  /*29e0*/  R2UR UR5, R54 ;  /* 0x00000000360572ca */ /* 0x000fe400000e0000 */
[----:B------:R-:W-:Y:S02]  /*29f0*/  R2UR UR4, R53 ;  /* 0x00000000350472ca */ /* 0x000fe400000e0000 */
[C---:B------:R-:W-:Y:S02]  /*2a00*/  ISETP.NE.AND P0, PT, R11.reuse, 0x2, PT ;  /* 0x000000020b00780c */ /* 0x040fe40003f05270 */
[----:B------:R-:W-:Y:S02]  /*2a10*/  PLOP3.LUT P1, PT, PT, PT, PT, 0x80, 0x8 ;  /* 0x000000000008781c */ /* 0x000fe40003f2f070 */
[----:B-1----:R-:W-:Y:S02]  /*2a20*/  SEL R0, RZ, 0x1, P0 ;  /* 0x00000001ff007807 */ /* 0x002fe40000000000 */
[----:B------:R-:W-:-:S02]  /*2a30*/  SEL R11, R11, RZ, P0 ;  /* 0x000000ff0b0b7207 */ /* 0x000fc40000000000 */
[----:B------:R-:W-:Y:S01]  /*2a40*/  LOP3.LUT R10, R10, R0, RZ, 0x3c, !PT ;  /* 0x000000000a0a7212 */ /* 0x000fe200078e3cff */
[----:B------:R-:W-:Y:S02]  /*2a50*/  UIADD3 UR16, UPT, UPT, UR37, UR5, URZ ;  /* 0x0000000525107290 */ /* 0x000fe4000fffe0ff */
[----:B------:R-:W-:Y:S01]  /*2a60*/  UIADD3 UR20, UPT, UPT, UR31, UR4, URZ ;  /* 0x000000041f147290 */ /* 0x000fe2000fffe0ff */
[----:B------:R-:W-:Y:S11]  /*2a70*/  BRA.U UP1, `(.L_x_43) ;  /* 0xfffffff101387547 */ /* 0x000ff6000b83ffff */
[----:B------:R-:W-:Y:S01]  /*2a80*/  UIADD3 UR13, UPT, UPT, UR13, 0x48, URZ ;  /* 0x000000480d0d7890 */ /* 0x000fe2000fffe0ff */
[----:B------:R-:W-:-:S03]  /*2a90*/  SHF.L.U32 R2, R12, 0x1f, RZ ;  /* 0x0000001f0c027819 */ /* 0x000fc600000006ff */
[----:B------:R-:W-:-:S09]  /*2aa0*/  ULEA UR4, UR6, UR13, 0x3 ;  /* 0x0000000d06047291 */ /* 0x000fd2000f8e18ff */
[----:B------:R-:W1:Y:S02]  /*2ab0*/  SYNCS.PHASECHK.TRANS64.TRYWAIT P0, [UR4], R2 ;  /* 0x00000002ff0075a7 */ /* 0x000e640008001104 */
[----:B-1----:R-:W-:Y:S05]  /*2ac0*/  @!P0 BRA `(.L_x_44) ;  /* 0x0000006000488947 */ /* 0x002fea0003800000 */
.L_x_160:
[----:B------:R-:W-:-:S04]  /*2ad0*/  UIADD3 UR4, UPT, UPT, UR6, 0x1, URZ ;  /* 0x0000000106047890 */ /* 0x000fc8000fffe0ff */
[----:B------:R-:W-:-:S04]  /*2ae0*/  UISETP.NE.AND UP0, UPT, UR4, 0x9, UPT ;  /* 0x000000090400788c */ /* 0x000fc8000bf05270 */
[----:B------:R-:W-:Y:S02]  /*2af0*/  USEL UR6, URZ, 0x1, UP0 ;  /* 0x00000001ff067887 */ /* 0x000fe40008000000 */
[----:B------:R-:W-:-:S04]  /*2b00*/  USEL UR4, UR4, URZ, UP0 ;  /* 0x000000ff04047287 */ /* 0x000fc80008000000 */
[----:B------:R-:W-:Y:S01]  /*2b10*/  ULEA UR5, UR4, UR13, 0x3 ;  /* 0x0000000d04057291 */ /* 0x000fe2000f8e18ff */
[----:B-1----:R-:W-:-:S04]  /*2b20*/  LOP3.LUT R2, R12, UR6, RZ, 0x3c, !PT ;  /* 0x000000060c027c12 */ /* 0x002fc8000f8e3cff */
[----:B------:R-:W-:-:S04]  /*2b30*/  SHF.L.U32 R3, R2, 0x1f, RZ ;  /* 0x0000001f02037819 */ /* 0x000fc800000006ff */
[----:B------:R-:W1:Y:S02]  /*2b40*/  SYNCS.PHASECHK.TRANS64.TRYWAIT P0, [UR5], R3 ;  /* 0x00000003ff0075a7 */ /* 0x000e640008001105 */
[----:B-1----:R-:W-:Y:S05]  /*2b50*/  @!P0 BRA `(.L_x_45) ;  /* 0x00000060003c8947 */ /* 0x002fea0003800000 */
.L_x_162:
[----:B------:R-:W-:-:S04]  /*2b60*/  UIADD3 UR4, UPT, UPT, UR4, 0x1, URZ ;  /* 0x0000000104047890 */ /* 0x000fc8000fffe0ff */
[----:B------:R-:W-:-:S04]  /*2b70*/  UISETP.NE.AND UP0, UPT, UR4, 0x9, UPT ;  /* 0x000000090400788c */ /* 0x000fc8000bf05270 */
[----:B------:R-:W-:Y:S02]  /*2b80*/  USEL UR6, URZ, 0x1, UP0 ;  /* 0x00000001ff067887 */ /* 0x000fe40008000000 */
[----:B------:R-:W-:-:S04]  /*2b90*/  USEL UR4, UR4, URZ, UP0 ;  /* 0x000000ff04047287 */ /* 0x000fc80008000000 */
[----:B------:R-:W-:Y:S01]  /*2ba0*/  ULEA UR5, UR4, UR13, 0x3 ;  /* 0x0000000d04057291 */ /* 0x000fe2000f8e18ff */
[----:B------:R-:W-:-:S04]  /*2bb0*/  LOP3.LUT R2, R2, UR6, RZ, 0x3c, !PT ;  /* 0x0000000602027c12 */ /* 0x000fc8000f8e3cff */
[----:B-1----:R-:W-:-:S04]  /*2bc0*/  SHF.L.U32 R3, R2, 0x1f, RZ ;  /* 0x0000001f02037819 */ /* 0x002fc800000006ff */
[----:B------:R-:W1:Y:S02]  /*2bd0*/  SYNCS.PHASECHK.TRANS64.TRYWAIT P0, [UR5], R3 ;  /* 0x00000003ff0075a7 */ /* 0x000e640008001105 */
[----:B-1----:R-:W-:Y:S05]  /*2be0*/  @!P0 BRA `(.L_x_46) ;  /* 0x0000006000308947 */ /* 0x002fea0003800000 */
.L_x_164:
        /* <DEDUP_REMOVED lines=9> */
.L_x_166:
        /* <DEDUP_REMOVED lines=9> */
.L_x_168:
        /* <DEDUP_REMOVED lines=9> */
.L_x_170:
        /* <DEDUP_REMOVED lines=9> */
.L_x_172:
        /* <DEDUP_REMOVED lines=9> */
.L_x_174:
[----:B------:R-:W-:-:S04]  /*2ec0*/  UIADD3 UR4, UPT, UPT, UR4, 0x1, URZ ;  /* 0x0000000104047890 */ /* 0x000fc8000fffe0ff */
[----:B------:R-:W-:-:S04]  /*2ed0*/  UISETP.NE.AND UP0, UPT, UR4, 0x9, UPT ;  /* 0x000000090400788c */ /* 0x000fc8000bf05270 */
[----:B------:R-:W-:Y:S02]  /*2ee0*/  USEL UR5, URZ, 0x1, UP0 ;  /* 0x00000001ff057887 */ /* 0x000fe40008000000 */
[----:B------:R-:W-:-:S04]  /*2ef0*/  USEL UR4, UR4, URZ, UP0 ;  /* 0x000000ff04047287 */ /* 0x000fc80008000000 */
[----:B------:R-:W-:Y:S01]  /*2f00*/  ULEA UR4, UR4, UR13, 0x3 ;  /* 0x0000000d04047291 */ /* 0x000fe2000f8e18ff */
[----:B------:R-:W-:-:S04]  /*2f10*/  LOP3.LUT R2, R2, UR5, RZ, 0x3c, !PT ;  /* 0x0000000502027c12 */ /* 0x000fc8000f8e3cff */
[----:B------:R-:W-:Y:S01]  /*2f20*/  SHF.L.U32 R2, R2, 0x1f, RZ ;  /* 0x0000001f02027819 */ /* 0x000fe200000006ff */
[----:B-1----:R-:W-:-:S07]  /*2f30*/  IMAD.U32 R0, RZ, RZ, UR4 ;  /* 0x00000004ff007e24 */ /* 0x002fce000f8e00ff */
.L_x_52:
[----:B-1----:R1:W2:Y:S02]  /*2f40*/  SYNCS.PHASECHK.TRANS64.TRYWAIT P0, [R0+URZ], R2 ;  /* 0x00000002000075a7 */ /* 0x0022a400080011ff */
[----:B--2---:R-:W-:Y:S05]  /*2f50*/  @!P0 NANOSLEEP.SYNCS 0x989680 ;  /* 0x009896800000895d */ /* 0x004fea0003900000 */
[----:B------:R-:W2:Y:S02]  /*2f60*/  @!P0 SYNCS.PHASECHK.TRANS64 P0, [R0+URZ], R2 ;  /* 0x00000002000085a7 */ /* 0x000ea400080010ff */
[----:B--2---:R-:W-:Y:S05]  /*2f70*/  @P0 EXIT ;  /* 0x000000000000094d */ /* 0x004fea0003800000 */
[----:B------:R-:W-:Y:S05]  /*2f80*/  BRA `(.L_x_52) ;  /* 0xfffffffc00ec7947 */ /* 0x000fea000383ffff */
.L_x_23:
[----:B------:R-:W1:Y:S02]  /*2f90*/  S2UR UR4, SR_CgaCtaId ;  /* 0x00000000000479c3 */ /* 0x000e640000008800 */
[----:B-1----:R-:W-:-:S04]  /*2fa0*/  UISETP.NE.AND UP0, UPT, UR4, URZ, UPT ;  /* 0x000000ff0400728c */ /* 0x002fc8000bf05270 */
[----:B------:R-:W-:-:S09]  /*2fb0*/  UISETP.NE.OR UP0, UPT, UR13, 0x1, UP0 ;  /* 0x000000010d00788c */ /* 0x000fd20008705670 */
[----:B------:R-:W-:Y:S05]  /*2fc0*/  BRA.U UP0, `(.L_x_53) ;  /* 0x00000005004c7547 */ /* 0x000fea000b800000 */
[----:B------:R-:W1:Y:S01]  /*2fd0*/  S2UR UR5, SR_CgaCtaId ;  /* 0x00000000000579c3 */ /* 0x000e620000008800 */
[----:B------:R-:W-:Y:S01]  /*2fe0*/  UMOV UR4, 0x400 ;  /* 0x0000040000047882 */ /* 0x000fe20000000000 */
[----:B------:R-:W-:Y:S01]  /*2ff0*/  ISETP.GE.U32.AND P2, PT, R3, 0x4, PT ;  /* 0x000000040300780c */ /* 0x000fe20003f46070 */
[----:B------:R-:W-:Y:S01]  /*3000*/  IMAD.MOV.U32 R12, RZ, RZ, 0x1 ;  /* 0x00000001ff0c7424 */ /* 0x000fe200078e00ff */
[----:B------:R-:W-:Y:S02]  /*3010*/  CS2R R10, SRZ ;  /* 0x00000000000a7805 */ /* 0x000fe4000001ff00 */
[----:B------:R-:W-:Y:S01]  /*3020*/  CS2R R8, SRZ ;  /* 0x0000000000087805 */ /* 0x000fe2000001ff00 */
[----:B-1----:R-:W-:-:S03]  /*3030*/  ULEA UR6, UR5, UR4, 0x18 ;  /* 0x0000000405067291 */ /* 0x002fc6000f8ec0ff */
[----:B------:R-:W-:-:S09]  /*3040*/  UMOV UR5, URZ ;  /* 0x000000ff00057c82 */ /* 0x000fd20008000000 */
.L_x_57:
[----:B------:R-:W-:Y:S02]  /*3050*/  LEA R0, R8, UR6, 0x3 ;  /* 0x0000000608007c11 */ /* 0x000fe4000f8e18ff */
[----:B------:R-:W-:-:S03]  /*3060*/  SHF.L.U32 R4, R9, 0x1f, RZ ;  /* 0x0000001f09047819 */ /* 0x000fc600000006ff */
[----:B------:R-:W-:Y:S01]  /*3070*/  VIADD R5, R0, 0x150 ;  /* 0x0000015000057836 */ /* 0x000fe20000000000 */
[----:B------:R-:W1:Y:S02]  /*3080*/  SYNCS.PHASECHK.TRANS64.TRYWAIT P0, [R0+URZ+0x140], R4 ;  /* 0x00014004000075a7 */ /* 0x000e6400080011ff */
[----:B-1----:R-:W-:Y:S05]  /*3090*/  @!P0 BRA `(.L_x_54) ;  /* 0x0000005c00948947 */ /* 0x002fea0003800000 */
.L_x_175:
[----:B------:R-:W-:Y:S01]  /*30a0*/  ULEA UR4, UR5, UR6, 0x3 ;  /* 0x0000000605047291 */ /* 0x000fe2000f8e18ff */
[----:B-1----:R-:W-:Y:S01]  /*30b0*/  PRMT R0, RZ, 0x654, R5 ;  /* 0x00000654ff007816 */ /* 0x002fe20000000005 */
[----:B------:R-:W-:Y:S01]  /*30c0*/  @!P2 IMAD.MOV.U32 R4, RZ, RZ, 0x10 ;  /* 0x00000010ff04a424 */ /* 0x000fe200078e00ff */
[----:B------:R-:W-:Y:S01]  /*30d0*/  SHF.L.U32 R5, R12, 0x1f, RZ ;  /* 0x0000001f0c057819 */ /* 0x000fe200000006ff */
[----:B------:R-:W-:Y:S01]  /*30e0*/  UIADD3 UR7, UPT, UPT, UR4, 0xe0, URZ ;  /* 0x000000e004077890 */ /* 0x000fe2000fffe0ff */
[----:B------:R1:W-:Y:S05]  /*30f0*/  SYNCS.ARRIVE.TRANS64.RED.A1T0 RZ, [R0+URZ], RZ ;  /* 0x000000ff00ff79a7 */ /* 0x0003ea00081004ff */
[----:B------:R-:W-:Y:S01]  /*3100*/  IMAD.U32 R6, RZ, RZ, UR7 ;  /* 0x00000007ff067e24 */ /* 0x000fe2000f8e00ff */
[----:B------:R-:W2:Y:S04]  /*3110*/  SYNCS.PHASECHK.TRANS64.TRYWAIT P0, [UR4+0xf0], R5 ;  /* 0x0000f005ff0075a7 */ /* 0x000ea80008001104 */
[----:B------:R-:W-:Y:S01]  /*3120*/  PRMT R6, R3, 0x654, R6 ;  /* 0x0000065403067816 */ /* 0x000fe20000000006 */
[----:B-12---:R-:W-:Y:S06]  /*3130*/  @!P0 BRA `(.L_x_55) ;  /* 0x0000005c00808947 */ /* 0x006fec0003800000 */
.L_x_177:
[----:B------:R-:W-:Y:S01]  /*3140*/  ULEA UR8, UR5, UR6, 0x4 ;  /* 0x0000000605087291 */ /* 0x000fe2000f8e20ff */
[----:B------:R-:W-:Y:S01]  /*3150*/  SEL R2, R6, R2, !P2 ;  /* 0x0000000206027207 */ /* 0x000fe20005000000 */
[----:B------:R-:W-:Y:S01]  /*3160*/  UIADD3 UR9, UPT, UPT, UR4, 0xe0, URZ ;  /* 0x000000e004097890 */ /* 0x000fe2000fffe0ff */
[----:B-1----:R-:W-:Y:S01]  /*3170*/  LEA R0, R11, UR6, 0x3 ;  /* 0x000000060b007c11 */ /* 0x002fe2000f8e18ff */
[----:B------:R-:W-:Y:S01]  /*3180*/  UIADD3 UR8, UPT, UPT, UR8, 0x170, URZ ;  /* 0x0000017008087890 */ /* 0x000fe2000fffe0ff */
[----:B------:R1:W-:Y:S01]  /*3190*/  @!P2 SYNCS.ARRIVE.TRANS64.RED RZ, [R2+URZ], R4 ;  /* 0x0000000402ffa9a7 */ /* 0x0003e200080004ff */
[----:B------:R-:W-:Y:S01]  /*31a0*/  UIADD3 UR4, UPT, UPT, UR5, 0x1, URZ ;  /* 0x0000000105047890 */ /* 0x000fe2000fffe0ff */
[----:B------:R-:W-:-:S03]  /*31b0*/  VIADD R8, R8, 0x1 ;  /* 0x0000000108087836 */ /* 0x000fc60000000000 */
[----:B------:R-:W-:Y:S02]  /*31c0*/  UISETP.NE.AND UP0, UPT, UR4, 0x2, UPT ;  /* 0x000000020400788c */ /* 0x000fe4000bf05270 */
[----:B------:R-:W-:Y:S01]  /*31d0*/  ISETP.NE.AND P0, PT, R8, 0x2, PT ;  /* 0x000000020800780c */ /* 0x000fe20003f05270 */
[----:B------:R-:W-:Y:S06]  /*31e0*/  UGETNEXTWORKID.BROADCAST [UR8], [UR9] ;  /* 0x00000000080073ca */ /* 0x000fec0008000100 */
[----:B------:R-:W-:Y:S02]  /*31f0*/  USEL UR7, URZ, 0x1, UP0 ;  /* 0x00000001ff077887 */ /* 0x000fe40008000000 */
[----:B------:R-:W-:-:S04]  /*3200*/  USEL UR5, UR4, URZ, UP0 ;  /* 0x000000ff04057287 */ /* 0x000fc80008000000 */
[----:B------:R-:W-:Y:S02]  /*3210*/  LOP3.LUT R12, R12, UR7, RZ, 0x3c, !PT ;  /* 0x000000070c0c7c12 */ /* 0x000fe4000f8e3cff */
[----:B-1----:R-:W-:-:S04]  /*3220*/  SHF.L.U32 R4, R10, 0x1f, RZ ;  /* 0x0000001f0a047819 */ /* 0x002fc800000006ff */
[----:B------:R-:W1:Y:S02]  /*3230*/  SYNCS.PHASECHK.TRANS64.TRYWAIT P1, [R0+URZ+0xe0], R4 ;  /* 0x0000e004000075a7 */ /* 0x000e6400080211ff */
[----:B-1----:R-:W-:Y:S05]  /*3240*/  @!P1 BRA `(.L_x_56) ;  /* 0x0000005c00549947 */ /* 0x002fea0003800000 */
.L_x_178:
[C---:B-1----:R-:W-:Y:S01]  /*3250*/  LEA R4, R11.reuse, UR6, 0x4 ;  /* 0x000000060b047c11 */ /* 0x042fe2000f8e20ff */
[----:B------:R-:W-:Y:S01]  /*3260*/  VIADD R0, R0, 0xf0 ;  /* 0x000000f000007836 */ /* 0x000fe20000000000 */
[----:B------:R-:W-:Y:S01]  /*3270*/  SEL R8, R8, RZ, P0 ;  /* 0x000000ff08087207 */ /* 0x000fe20000000000 */
[----:B------:R-:W-:-:S03]  /*3280*/  VIADD R11, R11, 0x1 ;  /* 0x000000010b0b7836 */ /* 0x000fc60000000000 */
[----:B------:R-:W1:Y:S01]  /*3290*/  LDS.128 R4, [R4+0x170] ;  /* 0x0001700004047984 */ /* 0x000e620000000c00 */
[----:B------:R-:W-:Y:S02]  /*32a0*/  PRMT R0, RZ, 0x654, R0 ;  /* 0x00000654ff007816 */ /* 0x000fe40000000000 */
[C---:B------:R-:W-:Y:S01]  /*32b0*/  ISETP.NE.AND P1, PT, R11.reuse, 0x2, PT ;  /* 0x000000020b00780c */ /* 0x040fe20003f25270 */
[----:B------:R-:W-:Y:S01]  /*32c0*/  @!PT LDS RZ, [RZ] ;  /* 0x00000000fffff984 */ /* 0x000fe20000000800 */
[----:B------:R-:W-:Y:S01]  /*32d0*/  @!PT LDS RZ, [RZ] ;  /* 0x00000000fffff984 */ /* 0x000fe20000000800 */
[----:B------:R-:W-:Y:S01]  /*32e0*/  @!PT LDS RZ, [RZ] ;  /* 0x00000000fffff984 */ /* 0x000fe20000000800 */
[----:B------:R-:W-:Y:S01]  /*32f0*/  @!PT LDS RZ, [RZ] ;  /* 0x00000000fffff984 */ /* 0x000fe20000000800 */
[----:B------:R2:W-:Y:S06]  /*3300*/  MEMBAR.ALL.CTA ;  /* 0x0000000000007992 */ /* 0x0005ec0000008000 */
[----:B--2---:R-:W2:Y:S01]  /*3310*/  FENCE.VIEW.ASYNC.S ;  /* 0x00000000000073c6 */ /* 0x004ea20000000000 */
[----:B------:R-:W-:Y:S01]  /*3320*/  SEL R11, R11, RZ, P1 ;  /* 0x000000ff0b0b7207 */ /* 0x000fe20000800000 */
[----:B--2---:R2:W-:Y:S01]  /*3330*/  SYNCS.ARRIVE.TRANS64.RED.A1T0 RZ, [R0+URZ], RZ ;  /* 0x000000ff00ff79a7 */ /* 0x0045e200081004ff */
[----:B-1----:R-:W-:-:S02]  /*3340*/  LOP3.LUT P3, RZ, R6, 0x1, RZ, 0xc0, !PT ;  /* 0x0000000106ff7812 */ /* 0x002fc4000786c0ff */
[----:B------:R-:W-:-:S04]  /*3350*/  SEL R4, RZ, 0x1, P1 ;  /* 0x00000001ff047807 */ /* 0x000fc80000800000 */
[----:B------:R-:W-:Y:S02]  /*3360*/  LOP3.LUT R10, R10, R4, RZ, 0x3c, !PT ;  /* 0x000000040a0a7212 */ /* 0x000fe400078e3cff */
[----:B--2---:R-:W-:-:S04]  /*3370*/  SEL R0, RZ, 0x1, P0 ;  /* 0x00000001ff007807 */ /* 0x004fc80000000000 */
[----:B------:R-:W-:Y:S01]  /*3380*/  LOP3.LUT R9, R9, R0, RZ, 0x3c, !PT ;  /* 0x0000000009097212 */ /* 0x000fe200078e3cff */
[----:B------:R-:W-:Y:S06]  /*3390*/  @P3 BRA `(.L_x_57) ;  /* 0xfffffffc002c3947 */ /* 0x000fec000383ffff */
[----:B------:R-:W-:Y:S01]  /*33a0*/  ULEA UR4, UR5, UR6, 0x3 ;  /* 0x0000000605047291 */ /* 0x000fe2000f8e18ff */
[----:B------:R-:W-:-:S08]  /*33b0*/  SHF.L.U32 R2, R12, 0x1f, RZ ;  /* 0x0000001f0c027819 */ /* 0x000fd000000006ff */
[----:B------:R-:W1:Y:S02]  /*33c0*/  SYNCS.PHASECHK.TRANS64 P0, [UR4+0xf0], R2 ;  /* 0x0000f002ff0075a7 */ /* 0x000e640008001004 */
[----:B-1----:R-:W-:Y:S05]  /*33d0*/  @P0 BRA `(.L_x_58) ;  /* 0x0000000000080947 */ /* 0x002fea0003800000 */
[----:B------:R-:W1:Y:S02]  /*33e0*/  SYNCS.PHASECHK.TRANS64.TRYWAIT P0, [UR4+0xf0], R2 ;  /* 0x0000f002ff0075a7 */ /* 0x000e640008001104 */
[----:B-1----:R-:W-:Y:S05]  /*33f0*/  @!P0 BRA `(.L_x_59) ;  /* 0x0000005800fc8947 */ /* 0x002fea0003800000 */
.L_x_58:
[----:B------:R-:W-:-:S04]  /*3400*/  UIADD3 UR7, UPT, UPT, UR5, 0x1, URZ ;  /* 0x0000000105077890 */ /* 0x000fc8000fffe0ff */
[----:B------:R-:W-:-:S04]  /*3410*/  UISETP.NE.AND UP0, UPT, UR7, 0x2, UPT ;  /* 0x000000020700788c */ /* 0x000fc8000bf05270 */
[----:B------:R-:W-:Y:S02]  /*3420*/  USEL UR8, URZ, 0x1, UP0 ;  /* 0x00000001ff087887 */ /* 0x000fe40008000000 */
[----:B------:R-:W-:-:S04]  /*3430*/  USEL UR7, UR7, URZ, UP0 ;  /* 0x000000ff07077287 */ /* 0x000fc80008000000 */
[----:B------:R-:W-:Y:S01]  /*3440*/  ULEA UR7, UR7, UR6, 0x3 ;  /* 0x0000000607077291 */ /* 0x000fe2000f8e18ff */
[----:B-1----:R-:W-:-:S04]  /*3450*/  LOP3.LUT R2, R12, UR8, RZ, 0x3c, !PT ;  /* 0x000000080c027c12 */ /* 0x002fc8000f8e3cff */
[----:B------:R-:W-:-:S04]  /*3460*/  SHF.L.U32 R0, R2, 0x1f, RZ ;  /* 0x0000001f02007819 */ /* 0x000fc800000006ff */
[----:B------:R-:W1:Y:S02]  /*3470*/  SYNCS.PHASECHK.TRANS64 P0, [UR7+0xf0], R0 ;  /* 0x0000f000ff0075a7 */ /* 0x000e640008001007 */
[----:B-1----:R-:W-:Y:S05]  /*3480*/  @P0 EXIT ;  /* 0x000000000000094d */ /* 0x002fea0003800000 */
[----:B------:R-:W-:Y:S02]  /*3490*/  SHF.L.U32 R2, R2, 0x1f, RZ ;  /* 0x0000001f02027819 */ /* 0x000fe400000006ff */
[----:B------:R-:W-:-:S07]  /*34a0*/  MOV R0, UR7 ;  /* 0x0000000700007c02 */ /* 0x000fce0008000f00 */
.L_x_60:
[----:B-1----:R1:W2:Y:S02]  /*34b0*/  SYNCS.PHASECHK.TRANS64.TRYWAIT P0, [R0+URZ+0xf0], R2 ;  /* 0x0000f002000075a7 */ /* 0x0022a400080011ff */
[----:B--2---:R-:W-:Y:S05]  /*34c0*/  @!P0 NANOSLEEP.SYNCS 0x989680 ;  /* 0x009896800000895d */ /* 0x004fea0003900000 */
[----:B------:R-:W2:Y:S02]  /*34d0*/  @!P0 SYNCS.PHASECHK.TRANS64 P0, [R0+URZ+0xf0], R2 ;  /* 0x0000f002000085a7 */ /* 0x000ea400080010ff */
[----:B--2---:R-:W-:Y:S05]  /*34e0*/  @P0 EXIT ;  /* 0x000000000000094d */ /* 0x004fea0003800000 */
[----:B------:R-:W-:Y:S05]  /*34f0*/  BRA `(.L_x_60) ;  /* 0xfffffffc00ec7947 */ /* 0x000fea000383ffff */
.L_x_53:
[----:B------:R-:W-:Y:S05]  /*3500*/  BRA.U UP4, `(.L_x_61) ;  /* 0x0000001104dc7547 */ /* 0x000fea000b800000 */
[----:B------:R-:W1:Y:S01]  /*3510*/  S2UR UR7, SR_CgaCtaId ;  /* 0x00000000000779c3 */ /* 0x000e620000008800 */
[----:B------:R-:W-:Y:S01]  /*3520*/  UMOV UR4, 0x40 ;  /* 0x0000004000047882 */ /* 0x000fe20000000000 */
[----:B------:R-:W-:Y:S01]  /*3530*/  NOP ;  /* 0x0000000000007918 */ /* 0x000fe20000000000 */
[----:B------:R-:W-:Y:S01]  /*3540*/  UMOV UR6, 0x400 ;  /* 0x0000040000067882 */ /* 0x000fe20000000000 */
[----:B-1----:R-:W-:Y:S02]  /*3550*/  ULEA UR5, UR7, UR4, 0x18 ;  /* 0x0000000407057291 */ /* 0x002fe4000f8ec0ff */
[----:B------:R-:W-:-:S07]  /*3560*/  ULEA UR6, UR7, UR6, 0x18 ;  /* 0x0000000607067291 */ /* 0x000fce000f8ec0ff */
[----:B------:R-:W1:Y:S02]  /*3570*/  LDS.U8 R3, [UR5+0x1c] ;  /* 0x00001c05ff037984 */ /* 0x000e640008000000 */
[----:B-1----:R-:W-:-:S13]  /*3580*/  ISETP.NE.AND P0, PT, R3, RZ, PT ;  /* 0x000000ff0300720c */ /* 0x002fda0003f05270 */
[----:B------:R-:W-:Y:S05]  /*3590*/  @P0 BRA `(.L_x_62) ;  /* 0x0000000400080947 */ /* 0x000fea0003800000 */
[----:B------:R-:W-:Y:S02]  /*35a0*/  UISETP.NE.U32.AND UP1, UPT, UR46, 0x1, UPT ;  /* 0x000000012e00788c */ /* 0x000fe4000bf25070 */
[----:B------:R-:W-:-:S07]  /*35b0*/  UIADD3 UR7, UPT, UPT, UR5, 0x8, URZ ;  /* 0x0000000805077890 */ /* 0x000fce000fffe0ff */
[----:B------:R-:W-:Y:S05]  /*35c0*/  BRA.U !UP1, `(.L_x_63) ;  /* 0x00000001099c7547 */ /* 0x000fea000b800000 */
[----:B------:R-:W-:Y:S01]  /*35d0*/  ELECT P0, URZ, PT ;  /* 0x0000000000ff782f */ /* 0x000fe20003800000 */
[----:B------:R-:W-:-:S12]  /*35e0*/  BSSY B0, `(.L_x_63) ;  /* 0x0000025000007945 */ /* 0x000fd80003800000 */
[----:B------:R-:W-:Y:S05]  /*35f0*/  @!P0 BRA `(.L_x_64) ;  /* 0x00000000008c8947 */ /* 0x000fea0003800000 */
[----:B------:R-:W-:-:S05]  /*3600*/  UMOV UR4, 0x10 ;  /* 0x0000001000047882 */ /* 0x000fca0000000000 */
[----:B------:R-:W-:Y:S04]  /*3610*/  DEPBAR.LE SB1, 0x36 ;  /* 0x00009d800000791a */ /* 0x000fe80000000000 */
[----:B------:R-:W1:Y:S02]  /*3620*/  UTCATOMSWS.2CTA.FIND_AND_SET.ALIGN UP0, UR4, UR4 ;  /* 0x00000004000475e3 */ /* 0x000e640008200800 */
[----:B-1----:R-:W-:Y:S01]  /*3630*/  MOV R10, UR4 ;  /* 0x00000004000a7c02 */ /* 0x002fe20008000f00 */
[----:B------:R-:W-:Y:S06]  /*3640*/  BRA.U UP0, `(.L_x_65) ;  /* 0x0000000100187547 */ /* 0x000fec000b800000 */
.L_x_66:
[----:B------:R-:W-:Y:S05]  /*3650*/  NANOSLEEP 0x64 ;  /* 0x000000640000795d */ /* 0x000fea0003800000 */
[----:B------:R-:W-:-:S05]  /*3660*/  UMOV UR4, 0x10 ;  /* 0x0000001000047882 */ /* 0x000fca0000000000 */
[----:B------:R-:W-:Y:S04]  /*3670*/  DEPBAR.LE SB1, 0x36 ;  /* 0x00009d800000791a */ /* 0x000fe80000000000 */
[----:B------:R-:W1:Y:S02]  /*3680*/  UTCATOMSWS.2CTA.FIND_AND_SET.ALIGN UP0, UR4, UR4 ;  /* 0x00000004000475e3 */ /* 0x000e640008200800 */
[----:B-1----:R-:W-:Y:S01]  /*3690*/  MOV R10, UR4 ;  /* 0x00000004000a7c02 */ /* 0x002fe20008000f00 */
[----:B------:R-:W-:Y:S05]  /*36a0*/  BRA.U !UP0, `(.L_x_66) ;  /* 0xfffffffd08e87547 */ /* 0x000fea000b83ffff */
.L_x_65:
[----:B------:R-:W1:Y:S01]  /*36b0*/  LDS R6, [UR5+0x10] ;  /* 0x00001005ff067984 */ /* 0x000e620008000800 */
[----:B------:R-:W-:Y:S01]  /*36c0*/  IMAD.U32 R3, RZ, RZ, UR6 ;  /* 0x00000006ff037e24 */ /* 0x000fe2000f8e00ff */
[----:B------:R-:W-:-:S03]  /*36d0*/  MOV R4, UR45 ;  /* 0x0000002d00047c02 */ /* 0x000fc60008000f00 */
[----:B------:R-:W-:Y:S01]  /*36e0*/  VIADD R3, R3, 0x190 ;  /* 0x0000019003037836 */ /* 0x000fe20000000000 */
[----:B-1----:R-:W-:-:S04]  /*36f0*/  SHF.L.U32 R6, R6, 0x1f, RZ ;  /* 0x0000001f06067819 */ /* 0x002fc800000006ff */
[----:B------:R-:W1:Y:S02]  /*3700*/  SYNCS.PHASECHK.TRANS64.TRYWAIT P0, [UR5+0x8], R6 ;  /* 0x00000806ff0075a7 */ /* 0x000e640008001105 */
[----:B-1----:R-:W-:Y:S05]  /*3710*/  @P0 BRA `(.L_x_67) ;  /* 0x0000000000080947 */ /* 0x002fea0003800000 */
[----:B------:R-:W1:Y:S02]  /*3720*/  SYNCS.PHASECHK.TRANS64.TRYWAIT P0, [UR5+0x8], R6 ;  /* 0x00000806ff0075a7 */ /* 0x000e640008001105 */
[----:B-1----:R-:W-:Y:S05]  /*3730*/  @!P0 BRA `(.L_x_68) ;  /* 0x0000005800448947 */ /* 0x002fea0003800000 */
.L_x_67:
[----:B------:R-:W-:Y:S01]  /*3740*/  PRMT R4, R4, 0x654, R3 ;  /* 0x0000065404047816 */ /* 0x000fe20000000003 */
[----:B------:R-:W-:Y:S01]  /*3750*/  HFMA2 R3, -RZ, RZ, 0, 5.9604644775390625e-08 ;  /* 0x00000001ff037431 */ /* 0x000fe200000001ff */
[----:B------:R-:W-:Y:S01]  /*3760*/  UPRMT UR4, UR45, 0x654, UR7 ;  /* 0x000006542d047896 */ /* 0x000fe20008000007 */
[----:B------:R-:W-:Y:S02]  /*3770*/  IMAD.MOV.U32 R8, RZ, RZ, 0xffff ;  /* 0x0000ffffff087424 */ /* 0x000fe400078e00ff */
[----:B-1----:R-:W-:Y:S02]  /*3780*/  IMAD.MOV.U32 R6, RZ, RZ, 0x4 ;  /* 0x00000004ff067424 */ /* 0x002fe400078e00ff */
[----:B------:R-:W-:Y:S01]  /*3790*/  IMAD.SHL.U32 R9, R10, 0x20, RZ ;  /* 0x000000200a097824 */ /* 0x000fe200078e00ff */
[----:B------:R-:W-:Y:S02]  /*37a0*/  MOV R5, UR4 ;  /* 0x0000000400057c02 */ /* 0x000fe40008000f00 */
[-C--:B------:R-:W-:Y:S01]  /*37b0*/  SHF.L.U32 R8, R8, R10.reuse, RZ ;  /* 0x0000000a08087219 */ /* 0x080fe200000006ff */
[----:B------:R1:W-:Y:S01]  /*37c0*/  SYNCS.ARRIVE.TRANS64.RED RZ, [UR4], R6 ;  /* 0x00000006ffff79a7 */ /* 0x0003e20008000404 */
[----:B------:R-:W-:Y:S01]  /*37d0*/  SHF.L.U32 R7, R3, R10, RZ ;  /* 0x0000000a03077219 */ /* 0x000fe200000006ff */
[----:B------:R1:W-:Y:S04]  /*37e0*/  STS [UR6+0x190], R9 ;  /* 0x00019009ff007988 */ /* 0x0003e80008000806 */
[----:B------:R1:W-:Y:S04]  /*37f0*/  STAS [R4.64], R10 ;  /* 0x0000000a04007dbd */ /* 0x0003e8000c0008ff */
[----:B------:R1:W-:Y:S04]  /*3800*/  ATOMS.OR RZ, [UR5+0x14], R8 ;  /* 0x00001408ffff798c */ /* 0x0003e8000b000005 */
[----:B------:R1:W-:Y:S04]  /*3810*/  ATOMS.OR RZ, [UR5+0x18], R7 ;  /* 0x00001807ffff798c */ /* 0x0003e8000b000005 */
[----:B------:R1:W-:Y:S02]  /*3820*/  ATOMS.XOR RZ, [UR5+0x10], R3 ;  /* 0x00001003ffff798c */ /* 0x0003e4000b800005 */
.L_x_64:
[----:B------:R-:W-:Y:S05]  /*3830*/  BSYNC B0 ;  /* 0x0000000000007941 */ /* 0x000fea0003800000 */
.L_x_63:
[----:B------:R-:W-:Y:S05]  /*3840*/  BRA.U UP1, `(.L_x_69) ;  /* 0x00000001016c7547 */ /* 0x000fea000b800000 */
[----:B------:R-:W-:-:S03]  /*3850*/  UMOV UR4, 0xffffffff ;  /* 0xffffffff00047882 */ /* 0x000fc60000000000 */
[----:B------:R-:W-:Y:S05]  /*3860*/  BRA.DIV UR4, `(.L_x_70) ;  /* 0x0000005a04107947 */ /* 0x000fea000b800000 */
[----:B------:R-:W-:-:S13]  /*3870*/  ELECT P0, URZ, PT ;  /* 0x0000000000ff782f */ /* 0x000fda0003800000 */
.L_x_182:
[----:B------:R-:W-:Y:S05]  /*3880*/  @!P0 BRA `(.L_x_69) ;  /* 0x00000000005c8947 */ /* 0x000fea0003800000 */
[----:B-1----:R-:W1:Y:S02]  /*3890*/  LDS R4, [UR5+0x10] ;  /* 0x00001005ff047984 */ /* 0x002e640008000800 */
[----:B-1----:R-:W-:-:S04]  /*38a0*/  SHF.L.U32 R4, R4, 0x1f, RZ ;  /* 0x0000001f04047819 */ /* 0x002fc800000006ff */
[----:B------:R-:W1:Y:S02]  /*38b0*/  SYNCS.PHASECHK.TRANS64.TRYWAIT P0, [UR5+0x8], R4 ;  /* 0x00000804ff0075a7 */ /* 0x000e640008001105 */
[----:B-1----:R-:W-:Y:S05]  /*38c0*/  @P0 BRA `(.L_x_71) ;  /* 0x0000000000080947 */ /* 0x002fea0003800000 */
[----:B------:R-:W1:Y:S02]  /*38d0*/  SYNCS.PHASECHK.TRANS64.TRYWAIT P0, [UR5+0x8], R4 ;  /* 0x00000804ff0075a7 */ /* 0x000e640008001105 */
[----:B-1----:R-:W-:Y:S05]  /*38e0*/  @!P0 BRA `(.L_x_72) ;  /* 0x0000005800148947 */ /* 0x002fea0003800000 */
.L_x_71:
[----:B------:R-:W2:Y:S01]  /*38f0*/  LDS R6, [UR6+0x190] ;  /* 0x00019006ff067984 */ /* 0x000ea20008000800 */
[----:B-1----:R-:W-:Y:S02]  /*3900*/  HFMA2 R3, -RZ, RZ, 0, 5.9604644775390625e-08 ;  /* 0x00000001ff037431 */ /* 0x002fe400000001ff */
[----:B------:R-:W-:Y:S01]  /*3910*/  IMAD.MOV.U32 R4, RZ, RZ, 0xffff ;  /* 0x0000ffffff047424 */ /* 0x000fe200078e00ff */
[----:B------:R-:W-:Y:S01]  /*3920*/  UPRMT UR4, UR45, 0x654, UR7 ;  /* 0x000006542d047896 */ /* 0x000fe20008000007 */
[----:B--2---:R-:W-:-:S03]  /*3930*/  IMAD.SHL.U32 R5, R6, 0x20, RZ ;  /* 0x0000002006057824 */ /* 0x004fc600078e00ff */
[-C--:B------:R-:W-:Y:S02]  /*3940*/  SHF.L.U32 R4, R4, R6.reuse, RZ ;  /* 0x0000000604047219 */ /* 0x080fe400000006ff */
[----:B------:R-:W-:Y:S01]  /*3950*/  SHF.L.U32 R6, R3, R6, RZ ;  /* 0x0000000603067219 */ /* 0x000fe200000006ff */
[----:B------:R2:W-:Y:S04]  /*3960*/  STS [UR6+0x190], R5 ;  /* 0x00019005ff007988 */ /* 0x0005e80008000806 */
[----:B------:R2:W-:Y:S04]  /*3970*/  ATOMS.OR RZ, [UR5+0x14], R4 ;  /* 0x00001404ffff798c */ /* 0x0005e8000b000005 */
[----:B------:R2:W-:Y:S01]  /*3980*/  ATOMS.OR RZ, [UR5+0x18], R6 ;  /* 0x00001806ffff798c */ /* 0x0005e2000b000005 */
[----:B------:R-:W-:Y:S03]  /*3990*/  SYNCS.ARRIVE.TRANS64.RED.A1T0 RZ, [UR4], RZ ;  /* 0x000000ffffff79a7 */ /* 0x000fe60008100404 */
[----:B------:R2:W-:Y:S01]  /*39a0*/  ATOMS.XOR RZ, [UR5+0x10], R3 ;  /* 0x00001003ffff798c */ /* 0x0005e2000b800005 */
[----:B------:R-:W-:Y:S05]  /*39b0*/  BRA `(.L_x_69) ;  /* 0x0000000000107947 */ /* 0x000fea0003800000 */
.L_x_62:
[----:B------:R-:W-:Y:S02]  /*39c0*/  MOV R3, 0xffffffff ;  /* 0xffffffff00037802 */ /* 0x000fe40000000f00 */
[----:B------:R-:W-:-:S03]  /*39d0*/  MOV R4, 0x3a00 ;  /* 0x00003a0000047802 */ /* 0x000fc60000000f00 */
[----:B------:R1:W-:Y:S04]  /*39e0*/  STS [UR6+0x190], R3 ;  /* 0x00019003ff007988 */ /* 0x0003e80008000806 */
[----:B-1---5:R-:W-:Y:S05]  /*39f0*/  CALL.REL.NOINC `($__internal_1_$__cuda_sm10x_tcgen05_guardrail_trap_phase_invalid_during_alloc) ;  /* 0x0000005c00e87944 */ /* 0x022fea0003c00000 */
.L_x_69:
[----:B------:R-:W-:Y:S05]  /*3a00*/  WARPSYNC.ALL ;  /* 0x0000000000007948 */ /* 0x000fea0003800000 */
[----:B------:R-:W3:Y:S01]  /*3a10*/  S2UR UR4, SR_CgaCtaId ;  /* 0x00000000000479c3 */ /* 0x000ee20000008800 */
[----:B------:R-:W-:Y:S01]  /*3a20*/  UMOV UR26, 0x400 ;  /* 0x00000400001a7882 */ /* 0x000fe20000000000 */
[----:B------:R-:W-:-:S06]  /*3a30*/  NOP ;  /* 0x0000000000007918 */ /* 0x000fcc0000000000 */
[----:B------:R-:W-:Y:S06]  /*3a40*/  BAR.ARV 0x6, 0xa0 ;  /* 0x0182800000007b1d */ /* 0x000fec0000002000 */
[----:B------:R-:W4:Y:S01]  /*3a50*/  LDCU UR6, c[0x0][0x38c] ;  /* 0x00007180ff0677ac */ /* 0x000f220008000800 */
[----:B------:R-:W-:Y:S01]  /*3a60*/  LOP3.LUT R0, R0, 0xffff, RZ, 0xc0, !PT ;  /* 0x0000ffff00007812 */ /* 0x000fe200078ec0ff */
[----:B-1----:R-:W-:Y:S01]  /*3a70*/  IMAD.MOV.U32 R9, RZ, RZ, 0x1 ;  /* 0x00000001ff097424 */ /* 0x002fe200078e00ff */
[----:B------:R-:W-:Y:S01]  /*3a80*/  LOP3.LUT R2, R2, 0xffff, RZ, 0xc0, !PT ;  /* 0x0000ffff02027812 */ /* 0x000fe200078ec0ff */
[----:B------:R-:W-:Y:S01]  /*3a90*/  IMAD.MOV.U32 R8, RZ, RZ, RZ ;  /* 0x000000ffff087224 */ /* 0x000fe200078e00ff */
[----:B------:R-:W-:Y:S01]  /*3aa0*/  R2UR UR42, R0 ;  /* 0x00000000002a72ca */ /* 0x000fe200000e0000 */
[----:B------:R-:W-:Y:S01]  /*3ab0*/  UMOV UR32, URZ ;  /* 0x000000ff00207c82 */ /* 0x000fe20008000000 */
[----:B------:R-:W-:Y:S01]  /*3ac0*/  R2UR UR28, R2 ;  /* 0x00000000021c72ca */ /* 0x000fe200000e0000 */
[----:B------:R-:W-:Y:S01]  /*3ad0*/  UMOV UR23, URZ ;  /* 0x000000ff00177c82 */ /* 0x000fe20008000000 */
[----:B------:R-:W-:Y:S01]  /*3ae0*/  UMOV UR22, URZ ;  /* 0x000000ff00167c82 */ /* 0x000fe20008000000 */
[----:B---3--:R-:W-:-:S02]  /*3af0*/  ULEA UR26, UR4, UR26, 0x18 ;  /* 0x0000001a041a7291 */ /* 0x008fc4000f8ec0ff */
[----:B------:R-:W-:Y:S02]  /*3b00*/  UISETP.NE.AND UP3, UPT, UR46, URZ, UPT ;  /* 0x000000ff2e00728c */ /* 0x000fe4000bf65270 */
[----:B------:R-:W-:Y:S02]  /*3b10*/  UIADD3 UR5, UPT, UPT, UR26, 0x8400, URZ ;  /* 0x000084001a057890 */ /* 0x000fe4000fffe0ff */
[----:B------:R-:W-:Y:S02]  /*3b20*/  UIADD3 UR4, UPT, UPT, UR26, 0x2c400, URZ ;  /* 0x0002c4001a047890 */ /* 0x000fe4000fffe0ff */
[----:B----4-:R-:W-:Y:S01]  /*3b30*/  UIADD3 UR6, UPT, UPT, UR6, 0x1f, URZ ;  /* 0x0000001f06067890 */ /* 0x010fe2000fffe0ff */
[----:B--2---:R-:W1:Y:S01]  /*3b40*/  LDS R3, [UR26+0x190] ;  /* 0x0001901aff037984 */ /* 0x004e620008000800 */
[----:B------:R-:W-:Y:S02]  /*3b50*/  USHF.R.U32.HI UR5, URZ, 0x4, UR5 ;  /* 0x00000004ff057899 */ /* 0x000fe40008011605 */
[----:B------:R-:W-:-:S02]  /*3b60*/  USHF.R.S32.HI UR33, URZ, 0x1f, UR6 ;  /* 0x0000001fff217899 */ /* 0x000fc40008011406 */
[----:B------:R-:W-:Y:S02]  /*3b70*/  USHF.R.U32.HI UR4, URZ, 0x4, UR4 ;  /* 0x00000004ff047899 */ /* 0x000fe40008011604 */
[----:B------:R-:W-:Y:S02]  /*3b80*/  ULEA.HI UR33, UR33, UR6, URZ, 0x5 ;  /* 0x0000000621217291 */ /* 0x000fe4000f8f28ff */
[----:B------:R-:W-:Y:S02]  /*3b90*/  ULOP3.LUT UR5, UR5, 0x3fff, URZ, 0xc0, !UPT ;  /* 0x00003fff05057892 */ /* 0x000fe4000f8ec0ff */
[----:B------:R-:W-:Y:S02]  /*3ba0*/  USHF.R.S32.HI UR33, URZ, 0x5, UR33 ;  /* 0x00000005ff217899 */ /* 0x000fe40008011421 */
[----:B------:R-:W-:Y:S02]  /*3bb0*/  ULOP3.LUT UR30, UR4, 0x3fff, URZ, 0xc0, !UPT ;  /* 0x00003fff041e7892 */ /* 0x000fe4000f8ec0ff */
[----:B------:R-:W-:Y:S01]  /*3bc0*/  UISETP.LT.AND UP0, UPT, UR33, 0x1, UPT ;  /* 0x000000012100788c */ /* 0x000fe2000bf01270 */
[----:B------:R-:W-:Y:S01]  /*3bd0*/  UMOV UR40, 0x0 ;  /* 0x0000000000287882 */ /* 0x000fe20000000000 */
[----:B------:R-:W-:Y:S01]  /*3be0*/  UMOV UR41, 0x10100910 ;  /* 0x1010091000297882 */ /* 0x000fe20000000000 */
[----:B------:R-:W-:-:S02]  /*3bf0*/  ULOP3.LUT UR29, UR5, 0x10000, URZ, 0xfc, !UPT ;  /* 0x00010000051d7892 */ /* 0x000fc4000f8efcff */
[----:B------:R-:W-:Y:S02]  /*3c00*/  ULOP3.LUT UR30, UR30, 0x10000, URZ, 0xfc, !UPT ;  /* 0x000100001e1e7892 */ /* 0x000fe4000f8efcff */
[----:B------:R-:W-:Y:S01]  /*3c10*/  USEL UR43, UR33, 0x1, !UP0 ;  /* 0x00000001212b7887 */ /* 0x000fe2000c000000 */
[----:B------:R-:W-:Y:S01]  /*3c20*/  UMOV UR38, 0x0 ;  /* 0x0000000000267882 */ /* 0x000fe20000000000 */
[----:B------:R-:W-:Y:S01]  /*3c30*/  UMOV UR39, 0x10100910 ;  /* 0x1010091000277882 */ /* 0x000fe20000000000 */
[----:B------:R-:W-:Y:S01]  /*3c40*/  UMOV UR36, 0x0 ;  /* 0x0000000000247882 */ /* 0x000fe20000000000 */
[----:B------:R-:W-:Y:S01]  /*3c50*/  UMOV UR37, 0x10100910 ;  /* 0x1010091000257882 */ /* 0x000fe20000000000 */
[----:B------:R-:W-:Y:S01]  /*3c60*/  UMOV UR34, 0x0 ;  /* 0x0000000000227882 */ /* 0x000fe20000000000 */
[----:B------:R-:W-:Y:S01]  /*3c70*/  UMOV UR35, 0x10100910 ;  /* 0x1010091000237882 */ /* 0x000fe20000000000 */
[----:B-1----:R-:W-:Y:S02]  /*3c80*/  R2UR UR44, R3 ;  /* 0x00000000032c72ca */ /* 0x002fe400000e0000 */
[----:B------:R-:W-:-:S13]  /*3c90*/  CS2R R2, SRZ ;  /* 0x0000000000027805 */ /* 0x000fda000001ff00 */
.L_x_80:
[C---:B------:R-:W-:Y:S02]  /*3ca0*/  LEA R0, R8.reuse, UR26, 0x3 ;  /* 0x0000001a08007c11 */ /* 0x040fe4000f8e18ff */
[----:B------:R-:W-:Y:S02]  /*3cb0*/  SHF.L.U32 R4, R3, 0x1f, RZ ;  /* 0x0000001f03047819 */ /* 0x000fe400000006ff */
[----:B------:R-:W-:Y:S02]  /*3cc0*/  LEA R5, R8, UR26, 0x4 ;  /* 0x0000001a08057c11 */ /* 0x000fe4000f8e20ff */
[----:B------:R-:W1:Y:S02]  /*3cd0*/  SYNCS.PHASECHK.TRANS64.TRYWAIT P0, [R0+URZ+0xe0], R4 ;  /* 0x0000e004000075a7 */ /* 0x000e6400080011ff */
[----:B-1-3--:R-:W-:Y:S05]  /*3ce0*/  @!P0 BRA `(.L_x_73) ;  /* 0x00000054002c8947 */ /* 0x00afea0003800000 */
.L_x_183:
[----:B-1----:R-:W1:Y:S01]  /*3cf0*/  LDS.128 R4, [R5+0x170] ;  /* 0x0001700005047984 */ /* 0x002e620000000c00 */
[----:B------:R-:W-:Y:S02]  /*3d00*/  VIADD R0, R0, 0xf0 ;  /* 0x000000f000007836 */ /* 0x000fe40000000000 */
[----:B------:R-:W-:Y:S01]  /*3d10*/  VIADD R8, R8, 0x1 ;  /* 0x0000000108087836 */ /* 0x000fe20000000000 */
[----:B------:R-:W-:Y:S01]  /*3d20*/  @!PT LDS RZ, [RZ] ;  /* 0x00000000fffff984 */ /* 0x000fe20000000800 */
[----:B------:R-:W-:Y:S01]  /*3d30*/  @!PT LDS RZ, [RZ] ;  /* 0x00000000fffff984 */ /* 0x000fe20000000800 */
[----:B------:R-:W-:Y:S01]  /*3d40*/  @!PT LDS RZ, [RZ] ;  /* 0x00000000fffff984 */ /* 0x000fe20000000800 */
[----:B------:R-:W-:Y:S01]  /*3d50*/  @!PT LDS RZ, [RZ] ;  /* 0x00000000fffff984 */ /* 0x000fe20000000800 */
[----:B------:R2:W-:Y:S06]  /*3d60*/  MEMBAR.ALL.CTA ;  /* 0x0000000000007992 */ /* 0x0005ec0000008000 */
[----:B--2---:R-:W2:Y:S01]  /*3d70*/  FENCE.VIEW.ASYNC.S ;  /* 0x00000000000073c6 */ /* 0x004ea20000000000 */
[----:B------:R-:W-:-:S04]  /*3d80*/  PRMT R0, RZ, 0x654, R0 ;  /* 0x00000654ff007816 */ /* 0x000fc80000000000 */
[----:B--2---:R2:W-:Y:S01]  /*3d90*/  SYNCS.ARRIVE.TRANS64.RED.A1T0 RZ, [R0+URZ], RZ ;  /* 0x000000ff00ff79a7 */ /* 0x0045e200081004ff */
[----:B-1----:R-:W-:Y:S01]  /*3da0*/  LOP3.LUT P1, RZ, R6, 0x1, RZ, 0xc0, !PT ;  /* 0x0000000106ff7812 */ /* 0x002fe2000782c0ff */
[----:B--2---:R-:W-:-:S12]  /*3db0*/  BRA.U UP3, `(.L_x_74) ;  /* 0x0000000503087547 */ /* 0x004fd8000b800000 */
[----:B------:R-:W1:Y:S01]  /*3dc0*/  LDCU UR4, c[0x0][0x38c] ;  /* 0x00007180ff0477ac */ /* 0x000e620008000800 */
[----:B------:R-:W-:Y:S02]  /*3dd0*/  PLOP3.LUT P2, PT, PT, PT, PT, 0x80, 0x8 ;  /* 0x000000000008781c */ /* 0x000fe40003f4f070 */
[----:B------:R-:W-:Y:S01]  /*3de0*/  SHF.L.U32 R4, R9, 0x1f, RZ ;  /* 0x0000001f09047819 */ /* 0x000fe200000006ff */
[----:B------:R-:W-:Y:S02]  /*3df0*/  ULEA UR31, UR32, UR26, 0x3 ;  /* 0x0000001a201f7291 */ /* 0x000fe4000f8e18ff */
[----:B------:R-:W-:Y:S02]  /*3e00*/  ULEA UR11, UR32, UR44, 0x6 ;  /* 0x0000002c200b7291 */ /* 0x000fe4000f8e30ff */
[----:B-1----:R-:W-:-:S06]  /*3e10*/  UISETP.GE.AND UP0, UPT, UR4, 0x1, UPT ;  /* 0x000000010400788c */ /* 0x002fcc000bf06270 */
[----:B------:R-:W-:-:S05]  /*3e20*/  PLOP3.LUT P0, PT, PT, PT, UP0, 0x80, 0x8 ;  /* 0x000000000008781c */ /* 0x000fca0003f0f008 */
[----:B------:R-:W-:-:S08]  /*3e30*/  @UP0 ULEA UR4, UR23, UR26, 0x3 ;  /* 0x0000001a17040291 */ /* 0x000fd0000f8e18ff */
[----:B------:R-:W-:-:S04]  /*3e40*/  @P0 SHF.L.U32 R0, R2, 0x1f, RZ ;  /* 0x0000001f02000819 */ /* 0x000fc800000006ff */
[----:B------:R1:W2:Y:S01]  /*3e50*/  @P0 SYNCS.PHASECHK.TRANS64.TRYWAIT P2, [UR4], R0 ;  /* 0x00000000ff0005a7 */ /* 0x0002a20008041104 */
[----:B------:R-:W3:Y:S02]  /*3e60*/  SYNCS.PHASECHK.TRANS64.TRYWAIT P0, [UR31+0x120], R4 ;  /* 0x00012004ff0075a7 */ /* 0x000ee4000800111f */
[----:B-123--:R-:W-:Y:S05]  /*3e70*/  @!P0 BRA `(.L_x_75) ;  /* 0x0000005000dc8947 */ /* 0x00efea0003800000 */
.L_x_185:
[----:B------:R-:W-:Y:S01]  /*3e80*/  UMOV UR27, UR22 ;  /* 0x00000016001b7c82 */ /* 0x000fe20008000000 */
[----:B------:R-:W-:Y:S05]  /*3e90*/  BRA.U !UP0, `(.L_x_76) ;  /* 0x0000000108c07547 */ /* 0x000fea000b800000 */
[----:B------:R-:W-:Y:S02]  /*3ea0*/  UIADD3 UR27, UPT, UPT, UR43, UR22, URZ ;  /* 0x000000162b1b7290 */ /* 0x000fe4000fffe0ff */
[----:B------:R-:W-:Y:S01]  /*3eb0*/  UPLOP3.LUT UP2, UPT, UPT, UPT, UPT, 0x40, 0x4 ;  /* 0x000000000004789c */ /* 0x000fe20003f4e870 */
[----:B------:R-:W-:Y:S01]  /*3ec0*/  UMOV UR24, UR33 ;  /* 0x0000002100187c82 */ /* 0x000fe20008000000 */
[----:B------:R-:W-:-:S09]  /*3ed0*/  UMOV UR10, UR23 ;  /* 0x00000017000a7c82 */ /* 0x000fd20008000000 */
.L_x_79:
[----:B--2---:R-:W-:Y:S01]  /*3ee0*/  ULEA UR5, UR10, UR26, 0x3 ;  /* 0x0000001a0a057291 */ /* 0x004fe2000f8e18ff */
[----:B---3--:R-:W-:Y:S11]  /*3ef0*/  @P2 BRA `(.L_x_77) ;  /* 0x00000000000c2947 */ /* 0x008ff60003800000 */
[----:B-1----:R-:W-:Y:S04]  /*3f00*/  SHF.L.U32 R4, R2, 0x1f, RZ ;  /* 0x0000001f02047819 */ /* 0x002fe800000006ff */
[----:B------:R-:W1:Y:S02]  /*3f10*/  SYNCS.PHASECHK.TRANS64.TRYWAIT P0, [UR5], R4 ;  /* 0x00000004ff0075a7 */ /* 0x000e640008001105 */
[----:B-1----:R-:W-:Y:S05]  /*3f20*/  @!P0 BRA `(.L_x_78) ;  /* 0x0000005000c88947 */ /* 0x002fea0003800000 */
.L_x_77:
[----:B------:R-:W-:Y:S01]  /*3f30*/  UISETP.NE.AND UP0, UPT, UR24, 0x1, UPT ;  /* 0x000000011800788c */ /* 0x000fe2000bf05270 */
[----:B------:R-:W-:Y:S01]  /*3f40*/  PLOP3.LUT P2, PT, PT, PT, PT, 0x80, 0x8 ;  /* 0x000000000008781c */ /* 0x000fe20003f4f070 */
[----:B------:R-:W-:Y:S02]  /*3f50*/  UIADD3 UR4, UPT, UPT, UR10, 0x1, URZ ;  /* 0x000000010a047890 */ /* 0x000fe4000fffe0ff */
[----:B------:R-:W-:Y:S02]  /*3f60*/  UIADD3 UR25, UPT, UPT, UR5, 0x48, URZ ;  /* 0x0000004805197890 */ /* 0x000fe4000fffe0ff */
[----:B------:R-:W-:Y:S01]  /*3f70*/  UISETP.NE.AND UP1, UPT, UR4, 0x9, UPT ;  /* 0x000000090400788c */ /* 0x000fe2000bf25270 */
[----:B------:R-:W-:Y:S01]  /*3f80*/  PLOP3.LUT P0, PT, PT, PT, UP0, 0x80, 0x8 ;  /* 0x000000000008781c */ /* 0x000fe20003f0f008 */
[----:B------:R-:W-:Y:S02]  /*3f90*/  UIADD3 UR22, UPT, UPT, UR22, 0x1, URZ ;  /* 0x0000000116167890 */ /* 0x000fe4000fffe0ff */
[----:B------:R-:W-:Y:S02]  /*3fa0*/  USEL UR6, URZ, 0x1, UP1 ;  /* 0x00000001ff067887 */ /* 0x000fe40008800000 */
[----:B------:R-:W-:Y:S02]  /*3fb0*/  USEL UR23, UR4, URZ, UP1 ;  /* 0x000000ff04177287 */ /* 0x000fe40008800000 */
[----:B------:R-:W-:Y:S02]  /*3fc0*/  UIADD3 UR24, UPT, UPT, UR24, -0x1, URZ ;  /* 0xffffffff18187890 */ /* 0x000fe4000fffe0ff */
[----:B------:R-:W-:Y:S01]  /*3fd0*/  @UP0 ULEA UR4, UR23, UR26, 0x3 ;  /* 0x0000001a17040291 */ /* 0x000fe2000f8e18ff */
[----:B------:R-:W-:Y:S01]  /*3fe0*/  LOP3.LUT R2, R2, UR6, RZ, 0x3c, !PT ;  /* 0x0000000602027c12 */ /* 0x000fe2000f8e3cff */
[----:B------:R-:W-:Y:S02]  /*3ff0*/  ULEA UR6, UR10, UR30, 0x8 ;  /* 0x0000001e0a067291 */ /* 0x000fe4000f8e40ff */
[----:B------:R-:W-:Y:S01]  /*4000*/  UISETP.NE.AND UP0, UPT, UR22, UR27, UPT ;  /* 0x0000001b1600728c */ /* 0x000fe2000bf05270 */
[----:B-1----:R-:W-:Y:S01]  /*4010*/  @P0 SHF.L.U32 R0, R2, 0x1f, RZ ;  /* 0x0000001f02000819 */ /* 0x002fe200000006ff */
[----:B------:R-:W-:Y:S02]  /*4020*/  UIADD3 UR20, UPT, UPT, UR6, 0x2, URZ ;  /* 0x0000000206147890 */ /* 0x000fe4000fffe0ff */
[----:B------:R-:W-:Y:S01]  /*4030*/  UIADD3 UR16, UPT, UPT, UR6, 0x4, URZ ;  /* 0x0000000406107890 */ /* 0x000fe2000fffe0ff */
[----:B------:R2:W3:Y:S01]  /*4040*/  @P0 SYNCS.PHASECHK.TRANS64.TRYWAIT P2, [UR4], R0 ;  /* 0x00000000ff0005a7 */ /* 0x0004e20008041104 */
[----:B------:R-:W-:Y:S02]  /*4050*/  ULEA UR4, UR10, UR29, 0xa ;  /* 0x0000001d0a047291 */ /* 0x000fe4000f8e50ff */
[----:B------:R-:W-:Y:S02]  /*4060*/  UIADD3 UR12, UPT, UPT, UR6, 0x6, URZ ;  /* 0x00000006060c7890 */ /* 0x000fe4000fffe0ff */
[----:B------:R-:W-:Y:S02]  /*4070*/  UIADD3 UR18, UPT, UPT, UR4, 0x2, URZ ;  /* 0x0000000204127890 */ /* 0x000fe4000fffe0ff */
[----:B------:R-:W-:Y:S02]  /*4080*/  UIADD3 UR14, UPT, UPT, UR4, 0x4, URZ ;  /* 0x00000004040e7890 */ /* 0x000fe4000fffe0ff */
[----:B------:R-:W-:Y:S01]  /*4090*/  UIADD3 UR8, UPT, UPT, UR4, 0x6, URZ ;  /* 0x0000000604087890 */ /* 0x000fe2000fffe0ff */
[----:B------:R-:W-:Y:S01]  /*40a0*/  UMOV UR7, 0x40004040 ;  /* 0x4000404000077882 */ /* 0x000fe20000000000 */
[----:B------:R-:W-:Y:S01]  /*40b0*/  UMOV UR5, 0x40004040 ;  /* 0x4000404000057882 */ /* 0x000fe20000000000 */
[----:B------:R-:W-:Y:S01]  /*40c0*/  UMOV UR21, 0x40004040 ;  /* 0x4000404000157882 */ /* 0x000fe20000000000 */
[----:B------:R2:W-:Y:S01]  /*40d0*/  UTCHMMA.2CTA gdesc[UR4], gdesc[UR6], tmem[UR11], tmem[UR40], idesc[UR41], UP2 ;  /* 0x00ff2806040075ea */ /* 0x0005e2000920000b */
[----:B------:R-:W-:Y:S01]  /*40e0*/  UPLOP3.LUT UP2, UPT, UPT, UPT, UPT, 0x80, 0x8 ;  /* 0x000000000008789c */ /* 0x000fe20003f4f070 */
[----:B------:R-:W-:Y:S01]  /*40f0*/  UMOV UR19, 0x40004040 ;  /* 0x4000404000137882 */ /* 0x000fe20000000000 */
[----:B------:R-:W-:Y:S01]  /*4100*/  UMOV UR17, 0x40004040 ;  /* 0x4000404000117882 */ /* 0x000fe20000000000 */
[----:B------:R2:W-:Y:S01]  /*4110*/  UTCHMMA.2CTA gdesc[UR18], gdesc[UR20], tmem[UR11], tmem[UR38], idesc[UR39], UPT ;  /* 0x00ff2614120075ea */ /* 0x0005e2000ba0000b */
[----:B------:R-:W-:Y:S01]  /*4120*/  UMOV UR15, 0x40004040 ;  /* 0x40004040000f7882 */ /* 0x000fe20000000000 */
[----:B------:R-:W-:Y:S01]  /*4130*/  UMOV UR13, 0x40004040 ;  /* 0x40004040000d7882 */ /* 0x000fe20000000000 */
[----:B------:R-:W-:Y:S01]  /*4140*/  UMOV UR9, 0x40004040 ;  /* 0x4000404000097882 */ /* 0x000fe20000000000 */
[----:B------:R2:W-:Y:S01]  /*4150*/  UTCHMMA.2CTA gdesc[UR14], gdesc[UR16], tmem[UR11], tmem[UR36], idesc[UR37], UPT ;  /* 0x00ff24100e0075ea */ /* 0x0005e2000ba0000b */
[----:B------:R2:W-:Y:S01]  /*4160*/  UTCHMMA.2CTA gdesc[UR8], gdesc[UR12], tmem[UR11], tmem[UR34], idesc[UR35], UPT ;  /* 0x00ff220c080075ea */ /* 0x0005e2000ba0000b */
[----:B------:R2:W-:Y:S01]  /*4170*/  UTCBAR.2CTA.MULTICAST [UR25], URZ, UR28 ;  /* 0x000000ff190073e9 */ /* 0x0005e2000820081c */
[----:B------:R-:W-:Y:S01]  /*4180*/  UMOV UR10, UR23 ;  /* 0x00000017000a7c82 */ /* 0x000fe20008000000 */
[----:B------:R-:W-:Y:S05]  /*4190*/  BRA.U UP0, `(.L_x_79) ;  /* 0xfffffffd00507547 */ /* 0x000fea000b83ffff */
.L_x_76:
[----:B--2---:R-:W-:Y:S01]  /*41a0*/  UIADD3 UR4, UPT, UPT, UR31, 0x100, URZ ;  /* 0x000001001f047890 */ /* 0x004fe2000fffe0ff */
[----:B------:R-:W-:-:S08]  /*41b0*/  UMOV UR22, UR27 ;  /* 0x0000001b00167c82 */ /* 0x000fd00008000000 */
[----:B------:R2:W-:Y:S01]  /*41c0*/  UTCBAR.2CTA.MULTICAST [UR4], URZ, UR42 ;  /* 0x000000ff040073e9 */ /* 0x0005e2000820082a */
[----:B------:R-:W-:Y:S02]  /*41d0*/  NOP ;  /* 0x0000000000007918 */ /* 0x000fe40000000000 */
.L_x_74:
[----:B--2---:R-:W-:Y:S01]  /*41e0*/  UIADD3 UR4, UPT, UPT, UR32, 0x1, URZ ;  /* 0x0000000120047890 */ /* 0x004fe2000fffe0ff */
[----:B------:R-:W-:-:S03]  /*41f0*/  ISETP.NE.AND P0, PT, R8, 0x2, PT ;  /* 0x000000020800780c */ /* 0x000fc60003f05270 */
[----:B------:R-:W-:Y:S01]  /*4200*/  UISETP.NE.AND UP0, UPT, UR4, 0x4, UPT ;  /* 0x000000040400788c */ /* 0x000fe2000bf05270 */
[----:B-1----:R-:W-:Y:S02]  /*4210*/  SEL R0, RZ, 0x1, P0 ;  /* 0x00000001ff007807 */ /* 0x002fe40000000000 */
[----:B------:R-:W-:Y:S01]  /*4220*/  SEL R8, R8, RZ, P0 ;  /* 0x000000ff08087207 */ /* 0x000fe20000000000 */
[----:B------:R-:W-:Y:S01]  /*4230*/  USEL UR5, URZ, 0x1, UP0 ;  /* 0x00000001ff057887 */ /* 0x000fe20008000000 */
[----:B------:R-:W-:Y:S01]  /*4240*/  LOP3.LUT R3, R3, R0, RZ, 0x3c, !PT ;  /* 0x0000000003037212 */ /* 0x000fe200078e3cff */
[----:B------:R-:W-:-:S04]  /*4250*/  USEL UR32, UR4, URZ, UP0 ;  /* 0x000000ff04207287 */ /* 0x000fc80008000000 */
[----:B------:R-:W-:Y:S01]  /*4260*/  LOP3.LUT R9, R9, UR5, RZ, 0x3c, !PT ;  /* 0x0000000509097c12 */ /* 0x000fe2000f8e3cff */
[----:B------:R-:W-:Y:S07]  /*4270*/  @P1 BRA `(.L_x_80) ;  /* 0xfffffff800881947 */ /* 0x000fee000383ffff */
[----:B------:R-:W1:Y:S01]  /*4280*/  S2UR UR8, SR_CgaCtaId ;  /* 0x00000000000879c3 */ /* 0x000e620000008800 */
[----:B------:R-:W-:Y:S01]  /*4290*/  ELECT P0, URZ, PT ;  /* 0x0000000000ff782f */ /* 0x000fe20003800000 */
[----:B------:R-:W-:Y:S01]  /*42a0*/  HFMA2 R0, -RZ, RZ, 0, 5.9604644775390625e-08 ;  /* 0x00000001ff007431 */ /* 0x000fe200000001ff */
[----:B------:R-:W-:-:S05]  /*42b0*/  UMOV UR4, 0x40 ;  /* 0x0000004000047882 */ /* 0x000fca0000000000 */
[----:B------:R-:W-:Y:S01]  /*42c0*/  UVIRTCOUNT.DEALLOC.SMPOOL 0x80 ;  /* 0x000000800000784c */ /* 0x000fe20000000000 */
[----:B------:R-:W-:Y:S02]  /*42d0*/  UISETP.NE.AND UP1, UPT, UR46, URZ, UPT ;  /* 0x000000ff2e00728c */ /* 0x000fe4000bf25270 */
[----:B-1----:R-:W-:-:S09]  /*42e0*/  ULEA UR8, UR8, UR4, 0x18 ;  /* 0x0000000408087291 */ /* 0x002fd2000f8ec0ff */
[----:B------:R1:W-:Y:S01]  /*42f0*/  @P0 STS.U8 [UR8+0x1c], R0 ;  /* 0x00001c00ff000988 */ /* 0x0003e20008000008 */
[----:B------:R-:W-:Y:S05]  /*4300*/  BRA.U UP1, `(.L_x_81) ;  /* 0x0000000101a07547 */ /* 0x000fea000b800000 */
[----:B------:R-:W-:Y:S01]  /*4310*/  UIADD3 UR7, UPT, UPT, UR26, 0x120, URZ ;  /* 0x000001201a077890 */ /* 0x000fe2000fffe0ff */
[----:B------:R-:W-:-:S03]  /*4320*/  SHF.L.U32 R2, R9, 0x1f, RZ ;  /* 0x0000001f09027819 */ /* 0x000fc600000006ff */
[----:B------:R-:W-:-:S09]  /*4330*/  ULEA UR4, UR32, UR7, 0x3 ;  /* 0x0000000720047291 */ /* 0x000fd2000f8e18ff */
[----:B------:R-:W2:Y:S02]  /*4340*/  SYNCS.PHASECHK.TRANS64.TRYWAIT P0, [UR4], R2 ;  /* 0x00000002ff0075a7 */ /* 0x000ea40008001104 */
[----:B--2---:R-:W-:Y:S05]  /*4350*/  @!P0 BRA `(.L_x_82) ;  /* 0x0000004c00d48947 */ /* 0x004fea0003800000 */
.L_x_188:
        /* <DEDUP_REMOVED lines=9> */
.L_x_190:
        /* <DEDUP_REMOVED lines=9> */
.L_x_192:
[----:B------:R-:W-:-:S04]  /*4480*/  UIADD3 UR4, UPT, UPT, UR4, 0x1, URZ ;  /* 0x0000000104047890 */ /* 0x000fc8000fffe0ff */
[----:B------:R-:W-:-:S04]  /*4490*/  UISETP.NE.AND UP0, UPT, UR4, 0x4, UPT ;  /* 0x000000040400788c */ /* 0x000fc8000bf05270 */
[----:B------:R-:W-:Y:S02]  /*44a0*/  USEL UR5, URZ, 0x1, UP0 ;  /* 0x00000001ff057887 */ /* 0x000fe40008000000 */
[----:B------:R-:W-:-:S04]  /*44b0*/  USEL UR4, UR4, URZ, UP0 ;  /* 0x000000ff04047287 */ /* 0x000fc80008000000 */
[----:B------:R-:W-:Y:S01]  /*44c0*/  ULEA UR4, UR4, UR7, 0x3 ;  /* 0x0000000704047291 */ /* 0x000fe2000f8e18ff */
[----:B------:R-:W-:-:S04]  /*44d0*/  LOP3.LUT R2, R2, UR5, RZ, 0x3c, !PT ;  /* 0x0000000502027c12 */ /* 0x000fc8000f8e3cff */
[----:B------:R-:W-:Y:S01]  /*44e0*/  SHF.L.U32 R2, R2, 0x1f, RZ ;  /* 0x0000001f02027819 */ /* 0x000fe200000006ff */
[----:B-1----:R-:W-:-:S04]  /*44f0*/  IMAD.U32 R0, RZ, RZ, UR4 ;  /* 0x00000004ff007e24 */ /* 0x002fc8000f8e00ff */
[----:B------:R1:W2:Y:S03]  /*4500*/  SYNCS.PHASECHK.TRANS64.TRYWAIT P0, [R0+URZ], R2 ;  /* 0x00000002000075a7 */ /* 0x0002a600080011ff */
[----:B--2---:R-:W-:Y:S05]  /*4510*/  @!P0 NANOSLEEP.SYNCS 0x989680 ;  /* 0x009896800000895d */ /* 0x004fea0003900000 */
[----:B------:R-:W2:Y:S02]  /*4520*/  @!P0 SYNCS.PHASECHK.TRANS64 P0, [R0+URZ], R2 ;  /* 0x00000002000085a7 */ /* 0x000ea400080010ff */
[----:B--2---:R-:W-:Y:S05]  /*4530*/  @P0 BRA `(.L_x_85) ;  /* 0x0000000000200947 */ /* 0x004fea0003800000 */
.L_x_86:
[----:B--2---:R2:W4:Y:S02]  /*4540*/  SYNCS.PHASECHK.TRANS64.TRYWAIT P0, [R0+URZ], R2 ;  /* 0x00000002000075a7 */ /* 0x00452400080011ff */
[----:B----4-:R-:W-:Y:S05]  /*4550*/  @!P0 NANOSLEEP.SYNCS 0x989680 ;  /* 0x009896800000895d */ /* 0x010fea0003900000 */
[----:B------:R-:W4:Y:S02]  /*4560*/  @!P0 SYNCS.PHASECHK.TRANS64 P0, [R0+URZ], R2 ;  /* 0x00000002000085a7 */ /* 0x000f2400080010ff */
[----:B----4-:R-:W-:Y:S05]  /*4570*/  @!P0 BRA `(.L_x_86) ;  /* 0xfffffffc00f08947 */ /* 0x010fea000383ffff */
[----:B------:R-:W-:Y:S05]  /*4580*/  BRA `(.L_x_85) ;  /* 0x00000000000c7947 */ /* 0x000fea0003800000 */
.L_x_81:
[----:B------:R-:W-:-:S04]  /*4590*/  UIADD3 UR4, UPT, UPT, UR26, 0x160, URZ ;  /* 0x000001601a047890 */ /* 0x000fc8000fffe0ff */
[----:B------:R-:W-:-:S09]  /*45a0*/  UPRMT UR4, UR45, 0x654, UR4 ;  /* 0x000006542d047896 */ /* 0x000fd20008000004 */
[----:B------:R-:W-:Y:S03]  /*45b0*/  SYNCS.ARRIVE.TRANS64.RED.A1T0 RZ, [UR4], RZ ;  /* 0x000000ffffff79a7 */ /* 0x000fe60008100404 */
.L_x_85:
[----:B-12---:R-:W-:Y:S01]  /*45c0*/  SHF.L.U32 R2, RZ, 0x1f, RZ ;  /* 0x0000001fff027819 */ /* 0x006fe200000006ff */
[----:B------:R-:W-:Y:S01]  /*45d0*/  UIADD3 UR4, UPT, UPT, UR26, 0x160, URZ ;  /* 0x000001601a047890 */ /* 0x000fe2000fffe0ff */
[----:B------:R-:W-:Y:S02]  /*45e0*/  PLOP3.LUT P0, PT, PT, PT, UP1, 0x80, 0x8 ;  /* 0x000000000008781c */ /* 0x000fe40003f0f018 */
[----:B------:R-:W1:Y:S02]  /*45f0*/  SYNCS.PHASECHK.TRANS64.TRYWAIT P1, [UR26+0x160], R2 ;  /* 0x00016002ff0075a7 */ /* 0x000e64000802111a */
[----:B-1----:R-:W-:Y:S09]  /*4600*/  @!P1 BRA `(.L_x_87) ;  /* 0x0000004c00709947 */ /* 0x002ff20003800000 */
.L_x_194:
[----:B------:R-:W-:Y:S01]  /*4610*/  @!UP1 UPRMT UR4, UR45, 0x654, UR4 ;  /* 0x000006542d049896 */ /* 0x000fe20008000004 */
[----:B------:R-:W-:Y:S01]  /*4620*/  UMOV UR5, 0xffff ;  /* 0x0000ffff00057882 */ /* 0x000fe20000000000 */
[----:B------:R-:W-:-:S07]  /*4630*/  UMOV UR6, 0x1 ;  /* 0x0000000100067882 */ /* 0x000fce0000000000 */
[----:B------:R-:W-:Y:S01]  /*4640*/  @!P0 SYNCS.ARRIVE.TRANS64.RED.A1T0 RZ, [UR4], RZ ;  /* 0x000000ffffff89a7 */ /* 0x000fe20008100404 */
[----:B------:R-:W-:Y:S01]  /*4650*/  NOP ;  /* 0x0000000000007918 */ /* 0x000fe20000000000 */
[----:B-1----:R-:W1:Y:S01]  /*4660*/  LDS R0, [UR8+0x14] ;  /* 0x00001408ff007984 */ /* 0x002e620008000800 */
[----:B------:R-:W-:-:S04]  /*4670*/  ULOP3.LUT UR4, UR44, 0xffff, URZ, 0xc0, !UPT ;  /* 0x0000ffff2c047892 */ /* 0x000fc8000f8ec0ff */
[----:B------:R-:W-:-:S04]  /*4680*/  USHF.R.U32.HI UR4, URZ, 0x5, UR4 ;  /* 0x00000005ff047899 */ /* 0x000fc80008011604 */
[----:B------:R-:W-:Y:S02]  /*4690*/  USHF.L.U32 UR5, UR5, UR4, URZ ;  /* 0x0000000405057299 */ /* 0x000fe400080006ff */
[----:B------:R-:W-:-:S04]  /*46a0*/  USHF.L.U32 UR4, UR6, UR4, URZ ;  /* 0x0000000406047299 */ /* 0x000fc800080006ff */
[----:B-1----:R-:W-:-:S04]  /*46b0*/  LOP3.LUT R0, R0, UR5, RZ, 0xc0, !PT ;  /* 0x0000000500007c12 */ /* 0x002fc8000f8ec0ff */
[----:B------:R-:W-:-:S13]  /*46c0*/  ISETP.NE.AND P0, PT, R0, UR5, PT ;  /* 0x0000000500007c0c */ /* 0x000fda000bf05270 */
[----:B------:R-:W-:Y:S05]  /*46d0*/  @P0 BRA `(.L_x_88) ;  /* 0x0000000000580947 */ /* 0x000fea0003800000 */
[----:B------:R-:W1:Y:S02]  /*46e0*/  LDS R0, [UR8+0x18] ;  /* 0x00001808ff007984 */ /* 0x000e640008000800 */
[----:B-1----:R-:W-:-:S04]  /*46f0*/  LOP3.LUT R0, R0, UR4, RZ, 0xc0, !PT ;  /* 0x0000000400007c12 */ /* 0x002fc8000f8ec0ff */
[----:B------:R-:W-:-:S13]  /*4700*/  ISETP.NE.AND P0, PT, R0, UR4, PT ;  /* 0x0000000400007c0c */ /* 0x000fda000bf05270 */
[----:B------:R-:W-:Y:S05]  /*4710*/  @P0 BRA `(.L_x_89) ;  /* 0x00000000003c0947 */ /* 0x000fea0003800000 */
[----:B------:R-:W1:Y:S01]  /*4720*/  S2R R2, SR_LANEID ;  /* 0x0000000000027919 */ /* 0x000e620000000000 */
[----:B------:R-:W-:-:S06]  /*4730*/  ULOP3.LUT UR5, URZ, UR5, URZ, 0x33, !UPT ;  /* 0x00000005ff057292 */ /* 0x000fcc000f8e33ff */
[----:B------:R-:W-:-:S04]  /*4740*/  IMAD.U32 R0, RZ, RZ, UR5 ;  /* 0x00000005ff007e24 */ /* 0x000fc8000f8e00ff */
[----:B------:R2:W4:Y:S02]  /*4750*/  REDUX UR7, R0 ;  /* 0x00000000000773c4 */ /* 0x0005240000000000 */
[----:B------:R1:W-:Y:S01]  /*4760*/  UTCATOMSWS.AND URZ, UR5 ;  /* 0x0000000500ff79e3 */ /* 0x0003e20008000000 */
[----:B--2---:R-:W-:Y:S01]  /*4770*/  LOP3.LUT R0, RZ, UR4, RZ, 0x33, !PT ;  /* 0x00000004ff007c12 */ /* 0x004fe2000f8e33ff */
[----:B------:R-:W-:Y:S02]  /*4780*/  VOTEU.ANY UR4, UPT, PT ;  /* 0x0000000000047886 */ /* 0x000fe400038e0100 */
[----:B------:R-:W-:Y:S02]  /*4790*/  UFLO.U32 UR4, UR4 ;  /* 0x00000004000472bd */ /* 0x000fe400080e0000 */
[----:B------:R-:W2:Y:S04]  /*47a0*/  REDUX UR6, R0 ;  /* 0x00000000000673c4 */ /* 0x000ea80000000000 */
[----:B-1----:R-:W-:-:S02]  /*47b0*/  ISETP.EQ.U32.AND P0, PT, R2, UR4, PT ;  /* 0x0000000402007c0c */ /* 0x002fc4000bf02070 */
[----:B----4-:R-:W-:-:S11]  /*47c0*/  MOV R2, UR7 ;  /* 0x0000000700027c02 */ /* 0x010fd60008000f00 */
[----:B------:R1:W-:Y:S01]  /*47d0*/  @P0 ATOMS.AND RZ, [UR8+0x14], R2 ;  /* 0x00001402ffff098c */ /* 0x0003e2000a800008 */
[----:B--2---:R-:W-:-:S05]  /*47e0*/  IMAD.U32 R0, RZ, RZ, UR6 ;  /* 0x00000006ff007e24 */ /* 0x004fca000f8e00ff */
[----:B------:R1:W-:Y:S01]  /*47f0*/  @P0 ATOMS.AND RZ, [UR8+0x18], R0 ;  /* 0x00001800ffff098c */ /* 0x0003e2000a800008 */
[----:B------:R-:W-:Y:S05]  /*4800*/  BRA `(.L_x_90) ;  /* 0x0000000000147947 */ /* 0x000fea0003800000 */
.L_x_89:
[----:B------:R-:W-:Y:S02]  /*4810*/  MOV R2, 0x4830 ;  /* 0x0000483000027802 */ /* 0x000fe40000000f00 */
[----:B---3-5:R-:W-:Y:S05]  /*4820*/  CALL.REL.NOINC `($__internal_0_$__cuda_sm10x_tcgen05_guardrail_trap_col_being_dealloced_not_returned_by_alloc) ;  /* 0x0000005000507944 */ /* 0x028fea0003c00000 */
[----:B------:R-:W-:Y:S05]  /*4830*/  BRA `(.L_x_90) ;  /* 0x0000000000087947 */ /* 0x000fea0003800000 */
.L_x_88:
[----:B------:R-:W-:Y:S02]  /*4840*/  MOV R2, 0x4860 ;  /* 0x0000486000027802 */ /* 0x000fe40000000f00 */
[----:B---3-5:R-:W-:Y:S05]  /*4850*/  CALL.REL.NOINC `($__internal_2_$__cuda_sm10x_tcgen05_guardrail_trap_unallocated_columns_being_dealloced) ;  /* 0x00000050005c7944 */ /* 0x028fea0003c00000 */
.L_x_90:
[----:B------:R-:W-:Y:S01]  /*4860*/  NOP ;  /* 0x0000000000007918 */ /* 0x000fe20000000000 */
[----:B------:R-:W-:Y:S05]  /*4870*/  EXIT ;  /* 0x000000000000794d */ /* 0x000fea0003800000 */
.L_x_61:
[----:B------:R-:W-:-:S09]  /*4880*/  UISETP.NE.OR UP0, UPT, UR13, 0x3, !UP3 ;  /* 0x000000030d00788c */ /* 0x000fd2000df05670 */
[----:B------:R-:W-:Y:S05]  /*4890*/  BRA.U UP0, `(.L_x_91) ;  /* 0x00000011005c7547 */ /* 0x000fea000b800000 */
[----:B------:R-:W1:Y:S01]  /*48a0*/  S2UR UR10, SR_CgaCtaId ;  /* 0x00000000000a79c3 */ /* 0x000e620000008800 */
[----:B------:R-:W2:Y:S01]  /*48b0*/  LDCU UR31, c[0x0][0x370] ;  /* 0x00006e00ff1f77ac */ /* 0x000ea20008000800 */
[----:B------:R-:W-:Y:S02]  /*48c0*/  HFMA2 R13, -RZ, RZ, 0, 0 ;  /* 0x00000000ff0d7431 */ /* 0x000fe400000001ff */
[----:B------:R-:W-:Y:S01]  /*48d0*/  IMAD.MOV.U32 R15, RZ, RZ, 0x1 ;  /* 0x00000001ff0f7424 */ /* 0x000fe200078e00ff */
[----:B------:R-:W-:Y:S01]  /*48e0*/  MOV R7, 0x2000 ;  /* 0x0000200000077802 */ /* 0x000fe20000000f00 */
[----:B------:R-:W2:Y:S01]  /*48f0*/  LDCU.128 UR44, c[0x0][0xb10] ;  /* 0x00016200ff2c77ac */ /* 0x000ea20008000c00 */
[----:B------:R-:W-:Y:S01]  /*4900*/  IMAD.MOV.U32 R14, RZ, RZ, RZ ;  /* 0x000000ffff0e7224 */ /* 0x000fe200078e00ff */
[----:B------:R-:W3:Y:S01]  /*4910*/  LDC.64 R16, c[0x0][0x348] ;  /* 0x0000d200ff107b82 */ /* 0x000ee20000000a00 */
[----:B------:R-:W4:Y:S01]  /*4920*/  LDCU UR30, c[0x0][0x374] ;  /* 0x00006e80ff1e77ac */ /* 0x000f220008000800 */
[----:B------:R-:W1:Y:S06]  /*4930*/  LDCU UR15, c[0x0][0xb0c] ;  /* 0x00016180ff0f77ac */ /* 0x000e6c0008000800 */
[----:B------:R-:W3:Y:S01]  /*4940*/  LDC.64 R2, c[0x0][0x888] ;  /* 0x00022200ff027b82 */ /* 0x000ee20000000a00 */
[----:B------:R-:W3:Y:S01]  /*4950*/  LDCU UR49, c[0x0][0xb20] ;  /* 0x00016400ff3177ac */ /* 0x000ee20008000800 */
[----:B------:R-:W3:Y:S06]  /*4960*/  LDCU UR4, c[0x0][0xb30] ;  /* 0x00016600ff0477ac */ /* 0x000eec0008000800 */
[----:B------:R-:W3:Y:S01]  /*4970*/  LDC.64 R4, c[0x0][0x890] ;  /* 0x00022400ff047b82 */ /* 0x000ee20000000a00 */
[----:B------:R-:W-:Y:S01]  /*4980*/  UMOV UR21, 0x400 ;  /* 0x0000040000157882 */ /* 0x000fe20000000000 */
[----:B--2---:R-:W-:-:S02]  /*4990*/  UIMAD.WIDE.U32 UR6, UR31, UR44, URZ ;  /* 0x0000002c1f0672a5 */ /* 0x004fc4000f8e00ff */
[----:B----4-:R-:W-:Y:S02]  /*49a0*/  UIMAD.WIDE.U32 UR8, UR30, UR47, URZ ;  /* 0x0000002f1e0872a5 */ /* 0x010fe4000f8e00ff */
[----:B-1----:R-:W-:Y:S02]  /*49b0*/  ULEA UR21, UR10, UR21, 0x18 ;  /* 0x000000150a157291 */ /* 0x002fe4000f8ec0ff */
[----:B------:R-:W-:Y:S02]  /*49c0*/  UPLOP3.LUT UP3, UPT, UPT, UPT, UPT, 0x40, 0x4 ;  /* 0x000000000004789c */ /* 0x000fe40003f6e870 */
[----:B------:R-:W-:Y:S02]  /*49d0*/  UIADD3 UR37, UPT, UPT, UR21, 0xa8, URZ ;  /* 0x000000a815257890 */ /* 0x000fe4000fffe0ff */
[----:B------:R-:W-:Y:S02]  /*49e0*/  UIADD3 UR33, UPT, UPT, UR21, 0x90, URZ ;  /* 0x0000009015217890 */ /* 0x000fe4000fffe0ff */
[----:B------:R-:W-:-:S02]  /*49f0*/  UIADD3 UR25, UPT, UPT, UR21, 0x98, URZ ;  /* 0x0000009815197890 */ /* 0x000fc4000fffe0ff */
[----:B------:R-:W-:Y:S01]  /*4a00*/  UIADD3 UR17, UPT, UPT, UR21, 0xa0, URZ ;  /* 0x000000a015117890 */ /* 0x000fe2000fffe0ff */
[----:B------:R-:W-:Y:S01]  /*4a10*/  UMOV UR6, UR7 ;  /* 0x0000000700067c82 */ /* 0x000fe20008000000 */
[----:B------:R-:W-:Y:S01]  /*4a20*/  UMOV UR41, UR9 ;  /* 0x0000000900297c82 */ /* 0x000fe20008000000 */
[----:B------:R-:W-:Y:S02]  /*4a30*/  UISETP.GE.AND UP0, UPT, UR42, 0x1, UPT ;  /* 0x000000012a00788c */ /* 0x000fe4000bf06270 */
[----:B------:R-:W-:Y:S01]  /*4a40*/  UISETP.NE.AND UP4, UPT, UR42, 0x1, UPT ;  /* 0x000000012a00788c */ /* 0x000fe2000bf85270 */
[----:B------:R-:W1:Y:S01]  /*4a50*/  LDCU.64 UR22, c[0x0][0xb28] ;  /* 0x00016500ff1677ac */ /* 0x000e620008000a00 */
[----:B------:R-:W-:Y:S02]  /*4a60*/  UISETP.NE.AND UP6, UPT, UR15, 0x1, UPT ;  /* 0x000000010f00788c */ /* 0x000fe4000bfc5270 */
[----:B------:R-:W-:Y:S02]  /*4a70*/  UISETP.NE.AND UP5, UPT, UR46, 0x1, UPT ;  /* 0x000000012e00788c */ /* 0x000fe4000bfa5270 */
[----:B------:R-:W-:-:S02]  /*4a80*/  UPRMT UR37, UR10, 0x654, UR37 ;  /* 0x000006540a257896 */ /* 0x000fc40008000025 */
[----:B------:R-:W-:Y:S02]  /*4a90*/  USHF.R.U32.HI UR43, URZ, UR45, UR6 ;  /* 0x0000002dff2b7299 */ /* 0x000fe40008011606 */
[----:B------:R-:W-:Y:S02]  /*4aa0*/  UPRMT UR40, UR10, 0x654, UR33 ;  /* 0x000006540a287896 */ /* 0x000fe40008000021 */
[----:B------:R-:W-:Y:S02]  /*4ab0*/  UPRMT UR39, UR10, 0x654, UR25 ;  /* 0x000006540a277896 */ /* 0x000fe40008000019 */
[----:B------:R-:W-:Y:S02]  /*4ac0*/  UPRMT UR38, UR10, 0x654, UR17 ;  /* 0x000006540a267896 */ /* 0x000fe40008000011 */
[----:B---3--:R-:W-:Y:S02]  /*4ad0*/  USHF.R.U32.HI UR41, URZ, UR49, UR41 ;  /* 0x00000031ff297299 */ /* 0x008fe40008011629 */
[----:B------:R-:W-:-:S11]  /*4ae0*/  UISETP.NE.AND UP2, UPT, UR4, 0x1, UPT ;  /* 0x000000010400788c */ /* 0x000fd6000bf45270 */
.L_x_102:
[C---:B------:R-:W-:Y:S02]  /*4af0*/  LEA R12, R14.reuse, UR21, 0x3 ;  /* 0x000000150e0c7c11 */ /* 0x040fe4000f8e18ff */
[----:B------:R-:W-:Y:S02]  /*4b00*/  SHF.L.U32 R0, R13, 0x1f, RZ ;  /* 0x0000001f0d007819 */ /* 0x000fe400000006ff */
[----:B------:R-:W-:Y:S02]  /*4b10*/  LEA R8, R14, UR21, 0x4 ;  /* 0x000000150e087c11 */ /* 0x000fe4000f8e20ff */
[----:B--2---:R-:W2:Y:S02]  /*4b20*/  SYNCS.PHASECHK.TRANS64.TRYWAIT P0, [R12+URZ+0xe0], R0 ;  /* 0x0000e0000c0075a7 */ /* 0x004ea400080011ff */
[----:B--2---:R-:W-:Y:S05]  /*4b30*/  @!P0 BRA `(.L_x_92) ;  /* 0x00000048003c8947 */ /* 0x004fea0003800000 */
.L_x_195:
[----:B------:R-:W3:Y:S01]  /*4b40*/  LDS.128 R8, [R8+0x170] ;  /* 0x0001700008087984 */ /* 0x000ee20000000c00 */
[----:B------:R-:W-:Y:S01]  /*4b50*/  UISETP.GE.AND UP0, UPT, UR42, 0x1, UPT ;  /* 0x000000012a00788c */ /* 0x000fe2000bf06270 */
[----:B------:R-:W-:Y:S01]  /*4b60*/  @!PT LDS RZ, [RZ] ;  /* 0x00000000fffff984 */ /* 0x000fe20000000800 */
[----:B------:R-:W-:Y:S01]  /*4b70*/  @!PT LDS RZ, [RZ] ;  /* 0x00000000fffff984 */ /* 0x000fe20000000800 */
[----:B------:R-:W-:Y:S01]  /*4b80*/  @!PT LDS RZ, [RZ] ;  /* 0x00000000fffff984 */ /* 0x000fe20000000800 */
[----:B------:R-:W-:Y:S01]  /*4b90*/  @!PT LDS RZ, [RZ] ;  /* 0x00000000fffff984 */ /* 0x000fe20000000800 */
[----:B------:R4:W-:Y:S06]  /*4ba0*/  MEMBAR.ALL.CTA ;  /* 0x0000000000007992 */ /* 0x0009ec0000008000 */
[----:B----4-:R-:W4:Y:S01]  /*4bb0*/  FENCE.VIEW.ASYNC.S ;  /* 0x00000000000073c6 */ /* 0x010f220000000000 */
[----:B---3--:R-:W-:Y:S11]  /*4bc0*/  LOP3.LUT P0, RZ, R10, 0x1, RZ, 0xc0, !PT ;  /* 0x000000010aff7812 */ /* 0x008ff6000780c0ff */
[----:B------:R-:W-:Y:S02]  /*4bd0*/  @!UPT UIADD3 URZ, UPT, UPT, URZ, URZ, URZ ;  /* 0x000000fffffff290 */ /* 0x000fe4000fffe0ff */
[----:B----4-:R-:W-:Y:S01]  /*4be0*/  VOTEU.ANY UP1, P0 ;  /* 0x0000000000ff7886 */ /* 0x010fe20000020100 */
[----:B------:R-:W-:Y:S11]  /*4bf0*/  PLOP3.LUT P0, PT, PT, PT, UP1, 0x80, 0x8 ;  /* 0x000000000008781c */ /* 0x000ff60003f0f018 */
[----:B------:R-:W-:Y:S02]  /*4c00*/  @!UPT UIADD3 URZ, UPT, UPT, URZ, URZ, URZ ;  /* 0x000000fffffff290 */ /* 0x000fe4000fffe0ff */
[----:B--2---:R-:W-:Y:S02]  /*4c10*/  @P0 SHF.R.U32.HI R0, RZ, 0x10, R9 ;  /* 0x00000010ff000819 */ /* 0x004fe40000011609 */
[----:B------:R-:W-:Y:S02]  /*4c20*/  @P0 MOV R6, R8 ;  /* 0x0000000800060202 */ /* 0x000fe40000000f00 */
[----:B------:R-:W-:Y:S01]  /*4c30*/  @P0 R2UR UR4, R0 ;  /* 0x00000000000402ca */ /* 0x000fe200000e0000 */
[----:B------:R-:W-:Y:S01]  /*4c40*/  VIADD R0, R12, 0xf0 ;  /* 0x000000f00c007836 */ /* 0x000fe20000000000 */
[----:B------:R-:W-:Y:S02]  /*4c50*/  @P0 LOP3.LUT R8, R9, 0xffff, RZ, 0xc0, !PT ;  /* 0x0000ffff09080812 */ /* 0x000fe400078ec0ff */
[----:B------:R-:W-:Y:S02]  /*4c60*/  @P0 R2UR UR6, R6 ;  /* 0x00000000060602ca */ /* 0x000fe400000e0000 */
[----:B------:R-:W-:Y:S02]  /*4c70*/  PRMT R0, RZ, 0x654, R0 ;  /* 0x00000654ff007816 */ /* 0x000fe40000000000 */
[----:B------:R-:W-:Y:S02]  /*4c80*/  @P0 R2UR UR5, R8 ;  /* 0x00000000080502ca */ /* 0x000fe400000e0000 */
[----:B------:R2:W-:Y:S03]  /*4c90*/  SYNCS.ARRIVE.TRANS64.RED.A1T0 RZ, [R0+URZ], RZ ;  /* 0x000000ff00ff79a7 */ /* 0x0005e600081004ff */
[----:B------:R-:W-:Y:S04]  /*4ca0*/  @UP1 UMOV UR29, UR4 ;  /* 0x00000004001d1c82 */ /* 0x000fe80008000000 */
[----:B------:R-:W-:Y:S04]  /*4cb0*/  @UP1 UMOV UR14, UR6 ;  /* 0x00000006000e1c82 */ /* 0x000fe80008000000 */
[----:B------:R-:W-:Y:S01]  /*4cc0*/  @UP1 UMOV UR13, UR5 ;  /* 0x00000005000d1c82 */ /* 0x000fe20008000000 */
[----:B------:R-:W-:Y:S05]  /*4cd0*/  BRA.U !UP0, `(.L_x_93) ;  /* 0x0000000108a47547 */ /* 0x000fea000b800000 */
[----:B------:R-:W-:Y:S02]  /*4ce0*/  UIMAD.WIDE.U32 UR18, UR13, UR47, URZ ;  /* 0x0000002f0d1272a5 */ /* 0x000fe4000f8e00ff */
[----:B------:R-:W-:Y:S02]  /*4cf0*/  UIMAD.WIDE.U32 UR26, UR14, UR44, URZ ;  /* 0x0000002c0e1a72a5 */ /* 0x000fe4000f8e00ff */
[----:B------:R-:W-:Y:S02]  /*4d00*/  USEL UR4, UR30, UR41, !UP5 ;  /* 0x000000291e047287 */ /* 0x000fe4000e800000 */
[----:B------:R-:W-:Y:S02]  /*4d10*/  USEL UR7, UR31, UR43, !UP6 ;  /* 0x0000002b1f077287 */ /* 0x000fe4000f000000 */
[----:B-1----:R-:W-:Y:S02]  /*4d20*/  UIMAD.WIDE.U32 UR8, UR4, UR22, URZ ;  /* 0x00000016040872a5 */ /* 0x002fe4000f8e00ff */
[----:B------:R-:W-:Y:S01]  /*4d30*/  UIMAD.WIDE.U32 UR10, UR7, UR22, URZ ;  /* 0x00000016070a72a5 */ /* 0x000fe2000f8e00ff */
[----:B------:R-:W-:Y:S02]  /*4d40*/  UMOV UR5, UR19 ;  /* 0x0000001300057c82 */ /* 0x000fe40008000000 */
[----:B------:R-:W-:Y:S03]  /*4d50*/  USHF.R.U32.HI UR6, URZ, UR49, UR5 ;  /* 0x00000031ff067299 */ /* 0x000fe60008011605 */
[----:B------:R-:W-:Y:S01]  /*4d60*/  UMOV UR5, UR27 ;  /* 0x0000001b00057c82 */ /* 0x000fe20008000000 */
[----:B------:R-:W-:Y:S02]  /*4d70*/  USEL UR6, UR13, UR6, !UP5 ;  /* 0x000000060d067287 */ /* 0x000fe4000e800000 */
[----:B------:R-:W-:Y:S03]  /*4d80*/  USHF.R.U32.HI UR12, URZ, UR45, UR5 ;  /* 0x0000002dff0c7299 */ /* 0x000fe60008011605 */
[----:B------:R-:W-:Y:S02]  /*4d90*/  UMOV UR5, UR9 ;  /* 0x0000000900057c82 */ /* 0x000fe40008000000 */
[----:B------:R-:W-:Y:S03]  /*4da0*/  @UP4 USHF.R.U32.HI UR4, URZ, UR23, UR5 ;  /* 0x00000017ff044299 */ /* 0x000fe60008011605 */
[----:B------:R-:W-:Y:S01]  /*4db0*/  UMOV UR5, UR11 ;  /* 0x0000000b00057c82 */ /* 0x000fe20008000000 */
[----:B------:R-:W-:Y:S02]  /*4dc0*/  UIMAD UR4, UR42, UR4, URZ ;  /* 0x000000042a0472a4 */ /* 0x000fe4000f8e02ff */
[----:B------:R-:W-:Y:S02]  /*4dd0*/  @UP4 USHF.R.U32.HI UR7, URZ, UR23, UR5 ;  /* 0x00000017ff074299 */ /* 0x000fe40008011605 */
[----:B------:R-:W-:Y:S02]  /*4de0*/  UIMAD.WIDE.U32 UR10, UR6, UR22, URZ ;  /* 0x00000016060a72a5 */ /* 0x000fe4000f8e00ff */
[----:B------:R-:W-:Y:S02]  /*4df0*/  USEL UR5, UR14, UR12, !UP6 ;  /* 0x0000000c0e057287 */ /* 0x000fe4000f000000 */
[----:B------:R-:W-:Y:S02]  /*4e00*/  UIMAD UR8, UR42, UR7, URZ ;  /* 0x000000072a0872a4 */ /* 0x000fe4000f8e02ff */
[----:B------:R-:W-:Y:S03]  /*4e10*/  UISETP.GE.AND UP0, UPT, UR6, UR4, UPT ;  /* 0x000000040600728c */ /* 0x000fe6000bf06270 */
[----:B------:R-:W-:Y:S01]  /*4e20*/  UMOV UR4, UR11 ;  /* 0x0000000b00047c82 */ /* 0x000fe20008000000 */
[----:B------:R-:W-:Y:S02]  /*4e30*/  UISETP.GE.OR UP0, UPT, UR5, UR8, UP0 ;  /* 0x000000080500728c */ /* 0x000fe40008706670 */
[----:B------:R-:W-:Y:S02]  /*4e40*/  USHF.R.U32.HI UR4, URZ, UR23, UR4 ;  /* 0x00000017ff047299 */ /* 0x000fe40008011604 */
[----:B------:R-:W-:Y:S02]  /*4e50*/  UIMAD.WIDE.U32 UR8, UR5, UR22, URZ ;  /* 0x00000016050872a5 */ /* 0x000fe4000f8e00ff */
[----:B------:R-:W-:Y:S04]  /*4e60*/  USEL UR10, UR6, UR4, !UP4 ;  /* 0x00000004060a7287 */ /* 0x000fe8000e000000 */
[----:B------:R-:W-:Y:S01]  /*4e70*/  UIADD3 UR11, UPT, UPT, -UR10, URZ, URZ ;  /* 0x000000ff0a0b7290 */ /* 0x000fe2000fffe1ff */
[----:B------:R-:W-:Y:S02]  /*4e80*/  @!UP0 UMOV UR4, UR9 ;  /* 0x0000000900048c82 */ /* 0x000fe40008000000 */
[----:B------:R-:W-:Y:S02]  /*4e90*/  @!UP0 USHF.R.U32.HI UR4, URZ, UR23, UR4 ;  /* 0x00000017ff048299 */ /* 0x000fe40008011604 */
[----:B------:R-:W-:Y:S02]  /*4ea0*/  UIMAD UR8, UR42, UR11, UR6 ;  /* 0x0000000b2a0872a4 */ /* 0x000fe4000f8e0206 */
[----:B------:R-:W-:Y:S04]  /*4eb0*/  @!UP0 USEL UR4, UR5, UR4, !UP4 ;  /* 0x0000000405048287 */ /* 0x000fe8000e000000 */
[----:B------:R-:W-:Y:S02]  /*4ec0*/  @!UP0 UIMAD UR8, UR7, UR8, UR4 ;  /* 0x00000008070882a4 */ /* 0x000fe4000f8e0204 */
[----:B------:R-:W-:Y:S02]  /*4ed0*/  @!UP0 UIADD3 UR9, UPT, UPT, UR10, -UR4, URZ ;  /* 0x800000040a098290 */ /* 0x000fe4000fffe0ff */
[----:B------:R-:W-:Y:S02]  /*4ee0*/  UIADD3 UR4, UPT, UPT, -UR5, URZ, URZ ;  /* 0x000000ff05047290 */ /* 0x000fe4000fffe1ff */
[----:B------:R-:W-:Y:S02]  /*4ef0*/  UIADD3 UR7, UPT, UPT, -UR6, URZ, URZ ;  /* 0x000000ff06077290 */ /* 0x000fe4000fffe1ff */
[----:B------:R-:W-:Y:S02]  /*4f00*/  @!UP0 UIMAD UR6, UR9, UR42, UR5 ;  /* 0x0000002a090682a4 */ /* 0x000fe4000f8e0205 */
[----:B------:R-:W-:Y:S02]  /*4f10*/  UIMAD UR14, UR15, UR4, UR14 ;  /* 0x000000040f0e72a4 */ /* 0x000fe4000f8e020e */
[----:B------:R-:W-:Y:S01]  /*4f20*/  UIMAD UR13, UR46, UR7, UR13 ;  /* 0x000000072e0d72a4 */ /* 0x000fe2000f8e020d */
[----:B------:R-:W-:Y:S02]  /*4f30*/  @!UP0 UMOV UR5, UR8 ;  /* 0x0000000800058c82 */ /* 0x000fe40008000000 */
[----:B------:R-:W-:Y:S02]  /*4f40*/  UIMAD UR14, UR5, UR15, UR14 ;  /* 0x0000000f050e72a4 */ /* 0x000fe4000f8e020e */
[----:B------:R-:W-:Y:S11]  /*4f50*/  UIMAD UR13, UR6, UR46, UR13 ;  /* 0x0000002e060d72a4 */ /* 0x000ff6000f8e020d */
[----:B------:R-:W-:Y:S01]  /*4f60*/  @!UPT UIADD3 URZ, UPT, UPT, URZ, URZ, URZ ;  /* 0x000000fffffff290 */ /* 0x000fe2000fffe0ff */
.L_x_93:
[----:B------:R-:W3:Y:S01]  /*4f70*/  @!UP2 LDCU.128 UR8, c[0x0][0xb10] ;  /* 0x00016200ff08a7ac */ /* 0x000ee20008000c00 */
[C---:B------:R-:W-:Y:S02]  /*4f80*/  ISETP.NE.U32.AND P1, PT, R4.reuse, RZ, PT ;  /* 0x000000ff0400720c */ /* 0x040fe40003f25070 */
[----:B------:R-:W-:Y:S02]  /*4f90*/  ISETP.NE.U32.AND P0, PT, R4, RZ, PT ;  /* 0x000000ff0400720c */ /* 0x000fe40003f05070 */
[C---:B------:R-:W-:Y:S02]  /*4fa0*/  ISETP.NE.AND.EX P1, PT, R5.reuse, RZ, PT, P1 ;  /* 0x000000ff0500720c */ /* 0x040fe40003f25310 */
[----:B------:R-:W-:Y:S01]  /*4fb0*/  ISETP.NE.AND.EX P0, PT, R5, RZ, PT, P0 ;  /* 0x000000ff0500720c */ /* 0x000fe20003f05300 */
[----:B------:R-:W4:Y:S01]  /*4fc0*/  @!UP2 LDCU UR5, c[0x0][0xb0c] ;  /* 0x00016180ff05a7ac */ /* 0x000f220008000800 */
[----:B------:R-:W-:Y:S01]  /*4fd0*/  SHF.L.U32 R9, R15, 0x1f, RZ ;  /* 0x0000001f0f097819 */ /* 0x000fe200000006ff */
[----:B------:R-:W-:Y:S02]  /*4fe0*/  USHF.L.U32 UR35, UR16, 0x7, URZ ;  /* 0x0000000710237899 */ /* 0x000fe400080006ff */
[----:B------:R-:W-:Y:S02]  /*4ff0*/  USHF.L.U32 UR34, UR20, 0x6, URZ ;  /* 0x0000000614227899 */ /* 0x000fe400080006ff */
[----:B---3--:R-:W-:Y:S07]  /*5000*/  UIMAD.WIDE.U32 UR6, UR14, UR8, URZ ;  /* 0x000000080e0672a5 */ /* 0x008fee000f8e00ff */
[----:B------:R-:W-:Y:S01]  /*5010*/  @!UP2 UMOV UR4, UR7 ;  /* 0x000000070004ac82 */ /* 0x000fe20008000000 */
[----:B----4-:R-:W-:Y:S02]  /*5020*/  @!UP2 UISETP.NE.AND UP0, UPT, UR5, 0x1, UPT ;  /* 0x000000010500a88c */ /* 0x010fe4000bf05270 */
[----:B------:R-:W-:Y:S02]  /*5030*/  @!UP2 USHF.R.U32.HI UR4, URZ, UR9, UR4 ;  /* 0x00000009ff04a299 */ /* 0x000fe40008011604 */
[----:B------:R-:W-:Y:S02]  /*5040*/  UIMAD.WIDE.U32 UR6, UR13, UR11, URZ ;  /* 0x0000000b0d0672a5 */ /* 0x000fe4000f8e00ff */
[----:B------:R-:W-:Y:S02]  /*5050*/  @!UP2 USEL UR8, UR14, UR4, !UP0 ;  /* 0x000000040e08a287 */ /* 0x000fe4000c000000 */
[----:B------:R-:W-:Y:S03]  /*5060*/  @!UP2 UISETP.NE.AND UP0, UPT, UR10, 0x1, UPT ;  /* 0x000000010a00a88c */ /* 0x000fe6000bf05270 */
[----:B------:R-:W-:Y:S02]  /*5070*/  @!UP2 UMOV UR6, UR7 ;  /* 0x000000070006ac82 */ /* 0x000fe40008000000 */
[----:B------:R-:W3:Y:S02]  /*5080*/  @!UP2 LDCU UR4, c[0x0][0xb20] ;  /* 0x00016400ff04a7ac */ /* 0x000ee40008000800 */
[----:B---3--:R-:W-:Y:S04]  /*5090*/  @!UP2 USHF.R.U32.HI UR6, URZ, UR4, UR6 ;  /* 0x00000004ff06a299 */ /* 0x008fe80008011606 */
[----:B------:R-:W-:Y:S04]  /*50a0*/  @!UP2 USEL UR6, UR13, UR6, !UP0 ;  /* 0x000000060d06a287 */ /* 0x000fe8000c000000 */
[----:B------:R-:W-:Y:S02]  /*50b0*/  @!UP2 UIADD3 UR4, UPT, UPT, -UR8, UR6, URZ ;  /* 0x000000060804a290 */ /* 0x000fe4000fffe1ff */
[----:B------:R-:W-:Y:S02]  /*50c0*/  @!UP2 UIADD3 UR6, UPT, UPT, UR8, -UR6, URZ ;  /* 0x800000060806a290 */ /* 0x000fe4000fffe0ff */
[----:B------:R-:W-:Y:S02]  /*50d0*/  @!UP2 UIMAD UR14, UR4, UR5, UR14 ;  /* 0x00000005040ea2a4 */ /* 0x000fe4000f8e020e */
[----:B------:R-:W-:Y:S01]  /*50e0*/  @!UP2 UIMAD UR13, UR6, UR10, UR13 ;  /* 0x0000000a060da2a4 */ /* 0x000fe2000f8e020d */
[----:B------:R-:W-:Y:S11]  /*50f0*/  BRA.U UP3, `(.L_x_94) ;  /* 0x0000000103107547 */ /* 0x000ff6000b800000 */
[----:B------:R-:W-:Y:S04]  /*5100*/  MOV R6, UR48 ;  /* 0x0000003000067c02 */ /* 0x000fe80008000f00 */
[----:B------:R-:W-:Y:S04]  /*5110*/  SHF.L.U32 R6, R6, 0x1f, RZ ;  /* 0x0000001f06067819 */ /* 0x000fe800000006ff */
[----:B------:R-:W3:Y:S02]  /*5120*/  SYNCS.PHASECHK.TRANS64.TRYWAIT P2, [UR21+0xd8], R6 ;  /* 0x0000d806ff0075a7 */ /* 0x000ee40008041115 */
[----:B---3--:R-:W-:Y:S05]  /*5130*/  @!P2 BRA `(.L_x_95) ;  /* 0x0000004000d0a947 */ /* 0x008fea0003800000 */
.L_x_94:
[----:B------:R-:W-:Y:S05]  /*5140*/  @!P1 BRA `(.L_x_96) ;  /* 0x0000000000309947 */ /* 0x000fea0003800000 */
[----:B------:R-:W-:Y:S01]  /*5150*/  ISETP.NE.U32.AND P1, PT, R2, RZ, PT ;  /* 0x000000ff0200720c */ /* 0x000fe20003f25070 */
[----:B------:R-:W3:Y:S01]  /*5160*/  LDCU.64 UR4, c[0x0][0x358] ;  /* 0x00006b00ff0477ac */ /* 0x000ee20008000a00 */
[----:B------:R-:W-:Y:S02]  /*5170*/  IMAD.MOV.U32 R26, RZ, RZ, 0x1 ;  /* 0x00000001ff1a7424 */ /* 0x000fe400078e00ff */
[----:B------:R-:W-:Y:S11]  /*5180*/  ISETP.NE.AND.EX P1, PT, R3, RZ, PT, P1 ;  /* 0x000000ff0300720c */ /* 0x000ff60003f25310 */
[----:B------:R-:W-:Y:S02]  /*5190*/  @!UPT UIADD3 URZ, UPT, UPT, URZ, URZ, URZ ;  /* 0x000000fffffff290 */ /* 0x000fe4000fffe0ff */
[----:B------:R-:W4:Y:S01]  /*51a0*/  @P1 LDC.64 R10, c[0x0][0x888] ;  /* 0x00022200ff0a1b82 */ /* 0x000f220000000a00 */
[----:B--2---:R-:W-:Y:S04]  /*51b0*/  @P1 IMAD R0, R4, UR36, RZ ;  /* 0x0000002404001c24 */ /* 0x004fe8000f8e02ff */
[----:B----4-:R-:W-:Y:S04]  /*51c0*/  @P1 IMAD.WIDE R10, R0, 0x4, R10 ;  /* 0x00000004000a1825 */ /* 0x010fe800078e020a */
[----:B------:R-:W-:Y:S01]  /*51d0*/  HFMA2 R0, -RZ, RZ, 0, 5.9604644775390625e-08 ;  /* 0x00000001ff007431 */ /* 0x000fe200000001ff */
[----:B---3-5:R3:W5:Y:S04]  /*51e0*/  @P1 LDG.E R27, desc[UR4][R10.64] ;  /* 0x000000040a1b1981 */ /* 0x028768000c1e1900 */
[----:B------:R-:W-:Y:S01]  /*51f0*/  @!P1 PRMT R26, R0, 0x7610, R26 ;  /* 0x00007610001a9816 */ /* 0x000fe2000000001a */
[----:B---3--:R-:W4:Y:S06]  /*5200*/  @!P1 LDC R27, c[0x0][0x880] ;  /* 0x00022000ff1b9b82 */ /* 0x008f2c0000000800 */
.L_x_96:
[----:B----45:R-:W-:Y:S01]  /*5210*/  @!P0 FSETP.EQ.AND P1, PT, R27, RZ, PT ;  /* 0x000000ff1b00820b */ /* 0x030fe20003f22000 */
[----:B------:R-:W-:Y:S01]  /*5220*/  @!UPT UIADD3 URZ, UPT, UPT, URZ, URZ, URZ ;  /* 0x000000fffffff290 */ /* 0x000fe2000fffe0ff */
[----:B------:R-:W-:Y:S11]  /*5230*/  @!P0 BRA `(.L_x_97) ;  /* 0x0000000000188947 */ /* 0x000ff60003800000 */
[----:B------:R-:W-:Y:S02]  /*5240*/  LOP3.LUT P0, RZ, R26, 0xff, RZ, 0xc0, !PT ;  /* 0x000000ff1aff7812 */ /* 0x000fe4000780c0ff */
[----:B------:R-:W-:Y:S04]  /*5250*/  ISETP.NE.U32.AND P1, PT, R2, RZ, PT ;  /* 0x000000ff0200720c */ /* 0x000fe80003f25070 */
[----:B------:R-:W-:Y:S04]  /*5260*/  ISETP.NE.AND.EX P1, PT, R3, RZ, PT, P1 ;  /* 0x000000ff0300720c */ /* 0x000fe80003f25310 */
[----:B------:R-:W-:Y:S03]  /*5270*/  PLOP3.LUT P1, PT, P1, PT, PT, 0x8, 0x80 ;  /* 0x000000000080781c */ /* 0x000fe60000f2e170 */
[----:B------:R-:W-:Y:S11]  /*5280*/  @P0 FSETP.EQ.AND P1, PT, R27, RZ, PT ;  /* 0x000000ff1b00020b */ /* 0x000ff60003f22000 */
[----:B------:R-:W-:Y:S02]  /*5290*/  @!UPT UIADD3 URZ, UPT, UPT, URZ, URZ, URZ ;  /* 0x000000fffffff290 */ /* 0x000fe4000fffe0ff */
.L_x_97:
[----:B------:R-:W3:Y:S01]  /*52a0*/  SYNCS.PHASECHK.TRANS64.TRYWAIT P2, [UR21+0xb0], R9 ;  /* 0x0000b009ff0075a7 */ /* 0x000ee20008041115 */
[----:B------:R-:W-:Y:S04]  /*52b0*/  ELECT P0, URZ, PT ;  /* 0x0000000000ff782f */ /* 0x000fe80003800000 */
[----:B------:R-:W-:Y:S11]  /*52c0*/  PLOP3.LUT P1, PT, P1, P0, PT, 0xf2, 0x2f ;  /* 0x00000000002f781c */ /* 0x000ff60000f21e72 */
[----:B------:R-:W-:Y:S02]  /*52d0*/  @!UPT UIADD3 URZ, UPT, UPT, URZ, URZ, URZ ;  /* 0x000000fffffff290 */ /* 0x000fe4000fffe0ff */
[----:B------:R-:W-:Y:S05]  /*52e0*/  @!P1 IADD3 R8, P0, PT, R16, 0x580, RZ ;  /* 0x0000058010089810 */ /* 0x000fea0007f1e0ff */
[----:B--2---:R-:W-:Y:S01]  /*52f0*/  @!P1 IMAD.X R6, RZ, RZ, R17, P0 ;  /* 0x000000ffff069224 */ /* 0x004fe200000e0611 */
[----:B---3--:R-:W-:Y:S07]  /*5300*/  @!P2 BRA `(.L_x_98) ;  /* 0x000000400074a947 */ /* 0x008fee0003800000 */
.L_x_198:
[----:B------:R-:W-:Y:S01]  /*5310*/  @!P1 R2UR UR5, R8 ;  /* 0x00000000080592ca */ /* 0x000fe200000e0000 */
[----:B------:R-:W-:Y:S01]  /*5320*/  VOTEU.ALL UP0, P1 ;  /* 0x0000000000ff7886 */ /* 0x000fe20000800000 */
[----:B------:R-:W-:Y:S01]  /*5330*/  @!P1 R2UR UR4, R6 ;  /* 0x00000000060492ca */ /* 0x000fe200000e0000 */
[----:B--2---:R-:W-:Y:S01]  /*5340*/  @!P1 IMAD.MOV.U32 R0, RZ, RZ, 0x2000 ;  /* 0x00002000ff009424 */ /* 0x004fe200078e00ff */
[----:B------:R-:W-:Y:S01]  /*5350*/  UMOV UR6, 0x0 ;  /* 0x0000000000067882 */ /* 0x000fe20000000000 */
[----:B------:R-:W-:Y:S01]  /*5360*/  UMOV UR7, 0x10000000 ;  /* 0x1000000000077882 */ /* 0x000fe20000000000 */
[----:B------:R-:W-:Y:S01]  /*5370*/  @!UP0 UIADD3 UR32, UPT, UPT, UR21, 0x200, URZ ;  /* 0x0000020015208890 */ /* 0x000fe2000fffe0ff */
[----:B------:R-:W-:Y:S01]  /*5380*/  @!P1 IADD3 R8, P0, PT, R16, 0x580, RZ ;  /* 0x0000058010089810 */ /* 0x000fe20007f1e0ff */
[----:B------:R-:W-:Y:S04]  /*5390*/  VOTEU.ALL UP0, P1 ;  /* 0x0000000000ff7886 */ /* 0x000fe80000800000 */
[----:B------:R-:W-:Y:S02]  /*53a0*/  @!P1 IMAD.X R6, RZ, RZ, R17, P0 ;  /* 0x000000ffff069224 */ /* 0x000fe400000e0611 */
[----:B------:R-:W-:Y:S02]  /*53b0*/  IMAD.U32 R10, RZ, RZ, UR5 ;  /* 0x00000005ff0a7e24 */ /* 0x000fe4000f8e00ff */
[----:B------:R-:W-:Y:S03]  /*53c0*/  IMAD.U32 R11, RZ, RZ, UR4 ;  /* 0x00000004ff0b7e24 */ /* 0x000fe6000f8e00ff */
[----:B------:R-:W-:Y:S02]  /*53d0*/  @!P1 R2UR UR4, R10 ;  /* 0x000000000a0492ca */ /* 0x000fe400000e0000 */
[----:B------:R-:W-:Y:S11]  /*53e0*/  @!P1 R2UR UR5, R11 ;  /* 0x000000000b0592ca */ /* 0x000ff600000e0000 */
[----:B------:R-:W-:Y:S02]  /*53f0*/  @!UPT UIADD3 URZ, UPT, UPT, URZ, URZ, URZ ;  /* 0x000000fffffff290 */ /* 0x000fe4000fffe0ff */
[----:B------:R2:W-:Y:S01]  /*5400*/  @!UP0 UTMALDG.3D [UR32], [UR4], desc[UR6] ;  /* 0x00000620040085b4 */ /* 0x0005e20008011000 */
[----:B------:R2:W-:Y:S01]  /*5410*/  @!P1 SYNCS.ARRIVE.TRANS64.RED.A0TR RZ, [UR21+0x90], R0 ;  /* 0x00009000ffff99a7 */ /* 0x0005e20008300415 */
[----:B------:R-:W-:Y:S01]  /*5420*/  SYNCS.ARRIVE.TRANS64.RED.A1T0 RZ, [UR40], RZ ;  /* 0x000000ffffff79a7 */ /* 0x000fe20008100428 */
[----:B------:R-:W3:Y:S02]  /*5430*/  SYNCS.PHASECHK.TRANS64.TRYWAIT P2, [UR21+0xb8], R9 ;  /* 0x0000b809ff0075a7 */ /* 0x000ee40008041115 */
[----:B--23--:R-:W-:Y:S05]  /*5440*/  @!P2 BRA `(.L_x_99) ;  /* 0x00000040003ca947 */ /* 0x00cfea0003800000 */
.L_x_200:
        /* <DEDUP_REMOVED lines=8> */
[----:B------:R-:W-:Y:S01]  /*54d0*/  @!UP0 UIADD3 UR24, UPT, UPT, UR21, 0x2200, URZ ;  /* 0x0000220015188890 */ /* 0x000fe2000fffe0ff */
[----:B------:R-:W-:Y:S01]  /*54e0*/  VOTEU.ALL UP0, P1 ;  /* 0x0000000000ff7886 */ /* 0x000fe20000800000 */
[----:B------:R-:W-:Y:S01]  /*54f0*/  UMOV UR27, UR35 ;  /* 0x00000023001b7c82 */ /* 0x000fe20008000000 */
[----:B------:R-:W-:Y:S02]  /*5500*/  UMOV UR28, UR36 ;  /* 0x00000024001c7c82 */ /* 0x000fe40008000000 */
[----:B------:R-:W-:Y:S02]  /*5510*/  IMAD.U32 R10, RZ, RZ, UR5 ;  /* 0x00000005ff0a7e24 */ /* 0x000fe4000f8e00ff */
[----:B------:R-:W-:Y:S02]  /*5520*/  IMAD.U32 R11, RZ, RZ, UR4 ;  /* 0x00000004ff0b7e24 */ /* 0x000fe4000f8e00ff */
[----:B------:R-:W-:Y:S01]  /*5530*/  @!P1 IMAD.X R6, RZ, RZ, R17, P0 ;  /* 0x000000ffff069224 */ /* 0x000fe200000e0611 */
        /* <DEDUP_REMOVED lines=8> */
.L_x_202:
[----:B------:R-:W-:Y:S01]  /*55c0*/  @!P1 R2UR UR5, R8 ;  /* 0x00000000080592ca */ /* 0x000fe200000e0000 */
[----:B------:R-:W-:Y:S01]  /*55d0*/  VOTEU.ALL UP0, P1 ;  /* 0x0000000000ff7886 */ /* 0x000fe20000800000 */
[----:B------:R-:W-:Y:S01]  /*55e0*/  @!P1 R2UR UR4, R6 ;  /* 0x00000000060492ca */ /* 0x000fe200000e0000 */
[----:B--2---:R-:W-:Y:S01]  /*55f0*/  @!P1 IMAD.MOV.U32 R0, RZ, RZ, 0x2000 ;  /* 0x00002000ff009424 */ /* 0x004fe200078e00ff */
[----:B------:R-:W-:Y:S01]  /*5600*/  UMOV UR6, 0x0 ;  /* 0x0000000000067882 */ /* 0x000fe20000000000 */
[----:B------:R-:W-:Y:S01]  /*5610*/  UMOV UR7, 0x10000000 ;  /* 0x1000000000077882 */ /* 0x000fe20000000000 */
[----:B------:R-:W-:Y:S01]  /*5620*/  @!UP0 UIADD3 UR18, UPT, UPT, UR34, 0x20, URZ ;  /* 0x0000002022128890 */ /* 0x000fe2000fffe0ff */
[----:B------:R-:W-:Y:S01]  /*5630*/  VIADD R14, R14, 0x1 ;  /* 0x000000010e0e7836 */ /* 0x000fe20000000000 */
[----:B------:R-:W-:Y:S01]  /*5640*/  @!UP0 UIADD3 UR16, UPT, UPT, UR21, 0x4200, URZ ;  /* 0x0000420015108890 */ /* 0x000fe2000fffe0ff */
[----:B------:R-:W-:Y:S01]  /*5650*/  VOTEU.ALL UP0, P1 ;  /* 0x0000000000ff7886 */ /* 0x000fe20000800000 */
[----:B------:R-:W-:Y:S01]  /*5660*/  UMOV UR19, UR35 ;  /* 0x0000002300137c82 */ /* 0x000fe20008000000 */
[----:B------:R-:W-:Y:S02]  /*5670*/  UMOV UR20, UR36 ;  /* 0x0000002400147c82 */ /* 0x000fe40008000000 */
        /* <DEDUP_REMOVED lines=10> */
.L_x_204:
[----:B------:R-:W-:Y:S01]  /*5720*/  @!P1 IADD3 R6, P0, PT, R16, 0x580, RZ ;  /* 0x0000058010069810 */ /* 0x000fe20007f1e0ff */
[----:B------:R-:W-:Y:S01]  /*5730*/  VOTEU.ALL UP0, P1 ;  /* 0x0000000000ff7886 */ /* 0x000fe20000800000 */
[----:B------:R-:W-:Y:S01]  /*5740*/  UMOV UR6, 0x0 ;  /* 0x0000000000067882 */ /* 0x000fe20000000000 */
[----:B------:R-:W-:Y:S01]  /*5750*/  UMOV UR7, 0x10000000 ;  /* 0x1000000000077882 */ /* 0x000fe20000000000 */
[----:B------:R-:W-:Y:S01]  /*5760*/  @!P1 R2UR UR5, R6 ;  /* 0x00000000060592ca */ /* 0x000fe200000e0000 */
[----:B--2---:R-:W-:Y:S01]  /*5770*/  @!P1 IMAD.X R0, RZ, RZ, R17, P0 ;  /* 0x000000ffff009224 */ /* 0x004fe200000e0611 */
[----:B------:R-:W-:Y:S01]  /*5780*/  @!UP0 UIADD3 UR10, UPT, UPT, UR34, 0x30, URZ ;  /* 0x00000030220a8890 */ /* 0x000fe2000fffe0ff */
[----:B------:R-:W-:Y:S01]  /*5790*/  R2UR UR18, R53 ;  /* 0x00000000351272ca */ /* 0x000fe200000e0000 */
[----:B------:R-:W-:Y:S01]  /*57a0*/  @!UP0 UIADD3 UR8, UPT, UPT, UR21, 0x6200, URZ ;  /* 0x0000620015088890 */ /* 0x000fe2000fffe0ff */
[----:B------:R-:W-:Y:S01]  /*57b0*/  R2UR UR16, R54 ;  /* 0x00000000361072ca */ /* 0x000fe200000e0000 */
[----:B------:R-:W-:Y:S01]  /*57c0*/  @!UP0 UIADD3 UR9, UPT, UPT, UR21, 0xa8, URZ ;  /* 0x000000a815098890 */ /* 0x000fe2000fffe0ff */
[----:B------:R-:W-:Y:S01]  /*57d0*/  @!P1 R2UR UR4, R0 ;  /* 0x00000000000492ca */ /* 0x000fe200000e0000 */
[----:B------:R-:W-:Y:S01]  /*57e0*/  VOTEU.ALL UP0, P1 ;  /* 0x0000000000ff7886 */ /* 0x000fe20000800000 */
[----:B------:R-:W-:Y:S01]  /*57f0*/  UMOV UR11, UR35 ;  /* 0x00000023000b7c82 */ /* 0x000fe20008000000 */
[----:B------:R-:W-:Y:S01]  /*5800*/  UMOV UR12, UR36 ;  /* 0x00000024000c7c82 */ /* 0x000fe20008000000 */
[C---:B------:R-:W-:Y:S01]  /*5810*/  ISETP.NE.AND P0, PT, R14.reuse, 0x2, PT ;  /* 0x000000020e00780c */ /* 0x040fe20003f05270 */
[----:B------:R-:W-:Y:S01]  /*5820*/  UPLOP3.LUT UP3, UPT, UPT, UPT, UPT, 0x80, 0x8 ;  /* 0x000000000008789c */ /* 0x000fe20003f6f070 */
[----:B------:R-:W-:Y:S01]  /*5830*/  IMAD.U32 R8, RZ, RZ, UR5 ;  /* 0x00000005ff087e24 */ /* 0x000fe2000f8e00ff */
[----:B------:R-:W-:Y:S01]  /*5840*/  LOP3.LUT R15, R15, 0x1, RZ, 0x3c, !PT ;  /* 0x000000010f0f7812 */ /* 0x000fe200078e3cff */
[----:B------:R-:W-:Y:S01]  /*5850*/  UMOV UR36, UR29 ;  /* 0x0000001d00247c82 */ /* 0x000fe20008000000 */
[----:B------:R-:W-:Y:S01]  /*5860*/  SEL R0, RZ, 0x1, P0 ;  /* 0x00000001ff007807 */ /* 0x000fe20000000000 */
[----:B------:R-:W-:Y:S01]  /*5870*/  UIADD3 UR20, UPT, UPT, UR13, UR18, URZ ;  /* 0x000000120d147290 */ /* 0x000fe2000fffe0ff */
[----:B------:R-:W-:Y:S01]  /*5880*/  SEL R14, R14, RZ, P0 ;  /* 0x000000ff0e0e7207 */ /* 0x000fe20000000000 */
[----:B------:R-:W-:Y:S01]  /*5890*/  UIADD3 UR16, UPT, UPT, UR14, UR16, URZ ;  /* 0x000000100e107290 */ /* 0x000fe2000fffe0ff */
[----:B------:R-:W-:Y:S01]  /*58a0*/  IMAD.U32 R9, RZ, RZ, UR4 ;  /* 0x00000004ff097e24 */ /* 0x000fe2000f8e00ff */
[----:B------:R-:W-:Y:S02]  /*58b0*/  @!P1 R2UR UR4, R8 ;  /* 0x00000000080492ca */ /* 0x000fe400000e0000 */
[----:B------:R-:W-:Y:S02]  /*58c0*/  LOP3.LUT R13, R13, R0, RZ, 0x3c, !PT ;  /* 0x000000000d0d7212 */ /* 0x000fe400078e3cff */
[----:B------:R-:W-:Y:S11]  /*58d0*/  @!P1 R2UR UR5, R9 ;  /* 0x00000000090592ca */ /* 0x000ff600000e0000 */
[----:B------:R-:W-:Y:S02]  /*58e0*/  @!UPT UIADD3 URZ, UPT, UPT, URZ, URZ, URZ ;  /* 0x000000fffffff290 */ /* 0x000fe4000fffe0ff */
[----:B------:R2:W-:Y:S01]  /*58f0*/  @!UP0 UTMALDG.3D [UR8], [UR4], desc[UR6] ;  /* 0x00000608040085b4 */ /* 0x0005e20008011000 */
[----:B------:R2:W-:Y:S01]  /*5900*/  @!P1 SYNCS.ARRIVE.TRANS64.RED.A0TR RZ, [UR21+0xa8], R7 ;  /* 0x0000a807ffff99a7 */ /* 0x0005e20008300415 */
[----:B------:R-:W-:Y:S01]  /*5910*/  SYNCS.ARRIVE.TRANS64.RED.A1T0 RZ, [UR37], RZ ;  /* 0x000000ffffff79a7 */ /* 0x000fe20008100425 */
[----:B------:R-:W-:Y:S05]  /*5920*/  BRA.U UP1, `(.L_x_102) ;  /* 0xfffffff101707547 */ /* 0x000fea000b83ffff */
[----:B------:R-:W-:-:S04]  /*5930*/  SHF.L.U32 R2, R15, 0x1f, RZ ;  /* 0x0000001f0f027819 */ /* 0x000fc800000006ff */
[----:B------:R-:W3:Y:S02]  /*5940*/  SYNCS.PHASECHK.TRANS64.TRYWAIT P0, [UR21+0xb0], R2 ;  /* 0x0000b002ff0075a7 */ /* 0x000ee40008001115 */
[----:B---3--:R-:W-:Y:S05]  /*5950*/  @!P0 BRA `(.L_x_103) ;  /* 0x0000003c00408947 */ /* 0x008fea0003800000 */
.L_x_206:
[----:B------:R-:W4:Y:S02]  /*5960*/  SYNCS.PHASECHK.TRANS64.TRYWAIT P0, [UR21+0xb8], R2 ;  /* 0x0000b802ff0075a7 */ /* 0x000f240008001115 */
[----:B----4-:R-:W-:Y:S05]  /*5970*/  @!P0 BRA `(.L_x_104) ;  /* 0x0000003c00508947 */ /* 0x010fea0003800000 */
.L_x_208:
[----:B------:R-:W4:Y:S02]  /*5980*/  SYNCS.PHASECHK.TRANS64.TRYWAIT P0, [UR21+0xc0], R2 ;  /* 0x0000c002ff0075a7 */ /* 0x000f240008001115 */
[----:B----4-:R-:W-:Y:S05]  /*5990*/  @!P0 BRA `(.L_x_105) ;  /* 0x0000003c00608947 */ /* 0x010fea0003800000 */
.L_x_210:
[----:B---3--:R-:W-:-:S07]  /*59a0*/  MOV R0, UR21 ;  /* 0x0000001500007c02 */ /* 0x008fce0008000f00 */
.L_x_106:
[----:B---3--:R-:W-:-:S04]  /*59b0*/  SHF.L.U32 R2, R15, 0x1f, RZ ;  /* 0x0000001f0f027819 */ /* 0x008fc800000006ff */
[----:B------:R3:W4:Y:S03]  /*59c0*/  SYNCS.PHASECHK.TRANS64.TRYWAIT P0, [R0+URZ+0xc8], R2 ;  /* 0x0000c802000075a7 */ /* 0x00072600080011ff */
[----:B----4-:R-:W-:Y:S05]  /*59d0*/  @!P0 NANOSLEEP.SYNCS 0x989680 ;  /* 0x009896800000895d */ /* 0x010fea0003900000 */
[----:B------:R-:W4:Y:S02]  /*59e0*/  @!P0 SYNCS.PHASECHK.TRANS64 P0, [R0+URZ+0xc8], R2 ;  /* 0x0000c802000085a7 */ /* 0x000f2400080010ff */
[----:B-12-4-:R-:W-:Y:S05]  /*59f0*/  @P0 EXIT ;  /* 0x000000000000094d */ /* 0x016fea0003800000 */
[----:B------:R-:W-:Y:S05]  /*5a00*/  BRA `(.L_x_106) ;  /* 0xfffffffc00e87947 */ /* 0x000fea000383ffff */
.L_x_91:
[----:B------:R-:W-:-:S06]  /*5a10*/  UISETP.GE.AND UP0, UPT, UR13, 0x4, UPT ;  /* 0x000000040d00788c */ /* 0x000fcc000bf06270 */
[----:B------:R-:W-:-:S13]  /*5a20*/  PLOP3.LUT P0, PT, PT, PT, UP0, 0x80, 0x8 ;  /* 0x000000000008781c */ /* 0x000fda0003f0f008 */
[----:B------:R-:W-:Y:S05]  /*5a30*/  @!P0 EXIT ;  /* 0x000000000000894d */ /* 0x000fea0003800000 */
[----:B------:R-:W1:Y:S08]  /*5a40*/  S2UR UR4, SR_CgaCtaId ;  /* 0x00000000000479c3 */ /* 0x000e700000008800 */
[----:B------:R-:W-:Y:S01]  /*5a50*/  BAR.SYNC.DEFER_BLOCKING 0x6, 0xa0 ;  /* 0x0182800000007b1d */ /* 0x000fe20000010000 */
[C---:B------:R-:W-:Y:S01]  /*5a60*/  IMAD.SHL.U32 R2, R66.reuse, 0x10, RZ ;  /* 0x0000001042027824 */ /* 0x040fe200078e00ff */
[C---:B------:R-:W-:Y:S01]  /*5a70*/  LOP3.LUT R67, R66.reuse, 0x60, RZ, 0xc0, !PT ;  /* 0x0000006042437812 */ /* 0x040fe200078ec0ff */
[C---:B------:R-:W-:Y:S01]  /*5a80*/  IMAD.SHL.U32 R65, R66.reuse, 0x2, RZ ;  /* 0x0000000242417824 */ /* 0x040fe200078e00ff */
[C---:B------:R-:W-:Y:S01]  /*5a90*/  LOP3.LUT R64, R66.reuse, 0x2, RZ, 0xc0, !PT ;  /* 0x0000000242407812 */ /* 0x040fe200078ec0ff */
[----:B------:R-:W-:Y:S01]  /*5aa0*/  IMAD.U32 R23, R66, 0x10000, RZ ;  /* 0x0001000042177824 */ /* 0x000fe200078e00ff */
[----:B------:R-:W-:-:S02]  /*5ab0*/  UMOV UR44, 0x400 ;  /* 0x00000400002c7882 */ /* 0x000fc40000000000 */
[----:B------:R-:W2:Y:S01]  /*5ac0*/  LDC.64 R50, c[0x0][0x8b0] ;  /* 0x00022c00ff327b82 */ /* 0x000ea20000000a00 */
[----:B------:R-:W-:Y:S01]  /*5ad0*/  LOP3.LUT R3, R2, 0x60, RZ, 0xc0, !PT ;  /* 0x0000006002037812 */ /* 0x000fe200078ec0ff */
[----:B------:R-:W-:Y:S01]  /*5ae0*/  HFMA2 R58, -RZ, RZ, 0, 0 ;  /* 0x00000000ff3a7431 */ /* 0x000fe200000001ff */
[----:B------:R-:W-:Y:S01]  /*5af0*/  LOP3.LUT R66, R66, 0x4, RZ, 0xc0, !PT ;  /* 0x0000000442427812 */ /* 0x000fe200078ec0ff */
[----:B------:R-:W-:Y:S01]  /*5b00*/  IMAD.MOV.U32 R62, RZ, RZ, 0x1 ;  /* 0x00000001ff3e7424 */ /* 0x000fe200078e00ff */
[----:B------:R-:W-:Y:S01]  /*5b10*/  LOP3.LUT R65, R3, 0xc, R65, 0xf8, !PT ;  /* 0x0000000c03417812 */ /* 0x000fe200078ef841 */
[----:B------:R-:W-:Y:S01]  /*5b20*/  IMAD.MOV.U32 R22, RZ, RZ, RZ ;  /* 0x000000ffff167224 */ /* 0x000fe200078e00ff */
[----:B------:R-:W-:Y:S01]  /*5b30*/  LOP3.LUT R23, R23, 0x600000, RZ, 0xc0, !PT ;  /* 0x0060000017177812 */ /* 0x000fe200078ec0ff */
[----:B------:R-:W3:Y:S01]  /*5b40*/  LDC.64 R48, c[0x0][0x8a8] ;  /* 0x00022a00ff307b82 */ /* 0x000ee20000000a00 */
[----:B------:R-:W-:Y:S02]  /*5b50*/  LOP3.LUT R65, R65, 0x790, R2, 0xf8, !PT ;  /* 0x0000079041417812 */ /* 0x000fe400078ef802 */
[----:B------:R-:W-:Y:S01]  /*5b60*/  CS2R R60, SRZ ;  /* 0x00000000003c7805 */ /* 0x000fe2000001ff00 */
[----:B------:R-:W4:Y:S01]  /*5b70*/  LDCU UR59, c[0x0][0x370] ;  /* 0x00006e00ff3b77ac */ /* 0x000f220008000800 */
[----:B------:R-:W2:Y:S01]  /*5b80*/  LDCU UR43, c[0x0][0xb0c] ;  /* 0x00016180ff2b77ac */ /* 0x000ea20008000800 */
[----:B-1----:R-:W-:Y:S01]  /*5b90*/  ULEA UR44, UR4, UR44, 0x18 ;  /* 0x0000002c042c7291 */ /* 0x002fe2000f8ec0ff */
[----:B------:R-:W1:Y:S03]  /*5ba0*/  LDCU UR39, c[0x0][0xb30] ;  /* 0x00016600ff2777ac */ /* 0x000e660008000800 */
[----:B------:R-:W-:Y:S01]  /*5bb0*/  UIADD3 UR4, UPT, UPT, UR44, 0x200, URZ ;  /* 0x000002002c047890 */ /* 0x000fe2000fffe0ff */
[----:B------:R-:W1:Y:S04]  /*5bc0*/  LDCU.64 UR56, c[0x0][0x888] ;  /* 0x00011100ff3877ac */ /* 0x000e680008000a00 */
[----:B------:R-:W4:Y:S01]  /*5bd0*/  LDS R0, [UR44+0x190] ;  /* 0x0001902cff007984 */ /* 0x000f220008000800 */
[----:B------:R-:W-:Y:S01]  /*5be0*/  IMAD.U32 R56, RZ, RZ, UR4 ;  /* 0x00000004ff387e24 */ /* 0x000fe2000f8e00ff */
[----:B------:R-:W1:Y:S04]  /*5bf0*/  LDCU.64 UR40, c[0x0][0xb28] ;  /* 0x00016500ff2877ac */ /* 0x000e680008000a00 */
[----:B------:R-:W-:Y:S01]  /*5c00*/  LEA R65, R65, R56, 0x2 ;  /* 0x0000003841417211 */ /* 0x000fe200078e10ff */
[----:B------:R-:W1:Y:S04]  /*5c10*/  LDCU.64 UR62, c[0x0][0x890] ;  /* 0x00011200ff3e77ac */ /* 0x000e680008000a00 */
[--C-:B------:R-:W-:Y:S01]  /*5c20*/  IMAD R64, R64, -0x10, R65.reuse ;  /* 0xfffffff040407824 */ /* 0x100fe200078e0241 */
[----:B------:R-:W1:Y:S01]  /*5c30*/  LDCU.128 UR52, c[0x0][0xb10] ;  /* 0x00016200ff3477ac */ /* 0x000e620008000c00 */
[----:B------:R-:W-:Y:S01]  /*5c40*/  IMAD R63, R66, -0x10, R65 ;  /* 0xfffffff0423f7824 */ /* 0x000fe200078e0241 */
[----:B------:R-:W1:Y:S01]  /*5c50*/  LDCU UR58, c[0x0][0x374] ;  /* 0x00006e80ff3a77ac */ /* 0x000e620008000800 */
[----:B------:R-:W-:Y:S01]  /*5c60*/  UMOV UR47, URZ ;  /* 0x000000ff002f7c82 */ /* 0x000fe20008000000 */
[----:B------:R-:W-:Y:S01]  /*5c70*/  UMOV UR46, URZ ;  /* 0x000000ff002e7c82 */ /* 0x000fe20008000000 */
[----:B-1234-:R-:W-:-:S07]  /*5c80*/  IADD3 R23, PT, PT, R0, R23, RZ ;  /* 0x0000001700177210 */ /* 0x01efce0007ffe0ff */
.L_x_150:
[----:B------:R-:W-:Y:S02]  /*5c90*/  LEA R3, R58, UR44, 0x3 ;  /* 0x0000002c3a037c11 */ /* 0x000fe4000f8e18ff */
[----:B------:R-:W-:Y:S02]  /*5ca0*/  SHF.L.U32 R0, R60, 0x1f, RZ ;  /* 0x0000001f3c007819 */ /* 0x000fe400000006ff */
[----:B-1----:R-:W-:Y:S02]  /*5cb0*/  LEA R4, R58, UR44, 0x4 ;  /* 0x0000002c3a047c11 */ /* 0x002fe4000f8e20ff */
[----:B------:R-:W1:Y:S02]  /*5cc0*/  SYNCS.PHASECHK.TRANS64.TRYWAIT P0, [R3+URZ+0xe0], R0 ;  /* 0x0000e000030075a7 */ /* 0x000e6400080011ff */
[----:B-12---:R-:W-:Y:S05]  /*5cd0*/  @!P0 BRA `(.L_x_107) ;  /* 0x0000003800a88947 */ /* 0x006fea0003800000 */
.L_x_211:
        /* <DEDUP_REMOVED lines=8> */
[----:B--2---:R-:W-:Y:S11]  /*5d60*/  LOP3.LUT P0, RZ, R6, 0x1, RZ, 0xc0, !PT ;  /* 0x0000000106ff7812 */ /* 0x004ff6000780c0ff */
[----:B------:R-:W-:Y:S02]  /*5d70*/  @!UPT UIADD3 URZ, UPT, UPT, URZ, URZ, URZ ;  /* 0x000000fffffff290 */ /* 0x000fe4000fffe0ff */
[----:B---3--:R-:W-:Y:S01]  /*5d80*/  VOTEU.ANY UP1, P0 ;  /* 0x0000000000ff7886 */ /* 0x008fe20000020100 */
[----:B------:R-:W-:Y:S01]  /*5d90*/  PLOP3.LUT P0, PT, PT, PT, UP1, 0x80, 0x8 ;  /* 0x000000000008781c */ /* 0x000fe20003f0f018 */
[----:B------:R-:W-:Y:S11]  /*5da0*/  UP2UR UR61, UPR, URZ, 0x2 ;  /* 0x00000002ff3d7883 */ /* 0x000ff60008000000 */
[----:B------:R-:W-:Y:S01]  /*5db0*/  @!UPT UIADD3 URZ, UPT, UPT, URZ, URZ, URZ ;  /* 0x000000fffffff290 */ /* 0x000fe2000fffe0ff */
[----:B-1----:R-:W-:Y:S02]  /*5dc0*/  @P0 SHF.R.U32.HI R0, RZ, 0x10, R5 ;  /* 0x00000010ff000819 */ /* 0x002fe40000011605 */
        /* <DEDUP_REMOVED lines=12> */
[----:B------:R-:W2:Y:S01]  /*5e90*/  LDCU UR12, c[0x0][0xb20] ;  /* 0x00016400ff0c77ac */ /* 0x000ea20008000800 */
[----:B------:R-:W-:Y:S02]  /*5ea0*/  UIMAD.WIDE.U32 UR4, UR58, UR55, URZ ;  /* 0x000000373a0472a5 */ /* 0x000fe4000f8e00ff */
[----:B------:R-:W-:Y:S02]  /*5eb0*/  UIMAD.WIDE.U32 UR6, UR59, UR52, URZ ;  /* 0x000000343b0672a5 */ /* 0x000fe4000f8e00ff */
[----:B------:R-:W-:Y:S02]  /*5ec0*/  UISETP.NE.AND UP0, UPT, UR54, 0x1, UPT ;  /* 0x000000013600788c */ /* 0x000fe4000bf05270 */
[----:B------:R-:W-:Y:S02]  /*5ed0*/  UIMAD.WIDE.U32 UR8, UR37, UR55, URZ ;  /* 0x00000037250872a5 */ /* 0x000fe4000f8e00ff */
[----:B------:R-:W-:Y:S02]  /*5ee0*/  UIMAD.WIDE.U32 UR10, UR38, UR52, URZ ;  /* 0x00000034260a72a5 */ /* 0x000fe4000f8e00ff */
[----:B------:R-:W-:Y:S02]  /*5ef0*/  UISETP.NE.AND UP1, UPT, UR43, 0x1, UPT ;  /* 0x000000012b00788c */ /* 0x000fe4000bf25270 */
[----:B------:R-:W-:Y:S01]  /*5f00*/  UISETP.NE.AND UP2, UPT, UR42, 0x1, UPT ;  /* 0x000000012a00788c */ /* 0x000fe2000bf45270 */
[----:B------:R-:W-:Y:S02]  /*5f10*/  UMOV UR4, UR5 ;  /* 0x0000000500047c82 */ /* 0x000fe40008000000 */
[----:B--2---:R-:W-:Y:S03]  /*5f20*/  USHF.R.U32.HI UR5, URZ, UR12, UR4 ;  /* 0x0000000cff057299 */ /* 0x004fe60008011604 */
[----:B------:R-:W-:Y:S02]  /*5f30*/  UMOV UR4, UR7 ;  /* 0x0000000700047c82 */ /* 0x000fe40008000000 */
[----:B------:R-:W-:Y:S02]  /*5f40*/  USHF.R.U32.HI UR7, URZ, UR53, UR4 ;  /* 0x00000035ff077299 */ /* 0x000fe40008011604 */
[----:B------:R-:W-:Y:S02]  /*5f50*/  USEL UR4, UR58, UR5, !UP0 ;  /* 0x000000053a047287 */ /* 0x000fe4000c000000 */
[----:B------:R-:W-:Y:S01]  /*5f60*/  USEL UR7, UR59, UR7, !UP1 ;  /* 0x000000073b077287 */ /* 0x000fe2000c800000 */
[----:B------:R-:W-:Y:S01]  /*5f70*/  UMOV UR5, UR9 ;  /* 0x0000000900057c82 */ /* 0x000fe20008000000 */
[----:B------:R-:W-:Y:S02]  /*5f80*/  UIMAD.WIDE.U32 UR8, UR4, UR40, URZ ;  /* 0x00000028040872a5 */ /* 0x000fe4000f8e00ff */
[----:B------:R-:W-:Y:S03]  /*5f90*/  USHF.R.U32.HI UR6, URZ, UR12, UR5 ;  /* 0x0000000cff067299 */ /* 0x000fe60008011605 */
[----:B------:R-:W-:Y:S01]  /*5fa0*/  UMOV UR5, UR11 ;  /* 0x0000000b00057c82 */ /* 0x000fe20008000000 */
[----:B------:R-:W-:Y:S02]  /*5fb0*/  UIMAD.WIDE.U32 UR10, UR7, UR40, URZ ;  /* 0x00000028070a72a5 */ /* 0x000fe4000f8e00ff */
[----:B------:R-:W-:Y:S02]  /*5fc0*/  USHF.R.U32.HI UR12, URZ, UR53, UR5 ;  /* 0x00000035ff0c7299 */ /* 0x000fe40008011605 */
[----:B------:R-:W-:Y:S01]  /*5fd0*/  USEL UR6, UR37, UR6, !UP0 ;  /* 0x0000000625067287 */ /* 0x000fe2000c000000 */
[----:B------:R-:W-:Y:S02]  /*5fe0*/  UMOV UR5, UR9 ;  /* 0x0000000900057c82 */ /* 0x000fe40008000000 */
[----:B------:R-:W-:Y:S01]  /*5ff0*/  UMOV UR10, UR11 ;  /* 0x0000000b000a7c82 */ /* 0x000fe20008000000 */
[----:B------:R-:W-:Y:S02]  /*6000*/  @UP2 USHF.R.U32.HI UR4, URZ, UR41, UR5 ;  /* 0x00000029ff042299 */ /* 0x000fe40008011605 */
[----:B------:R-:W-:Y:S02]  /*6010*/  @UP2 USHF.R.U32.HI UR7, URZ, UR41, UR10 ;  /* 0x00000029ff072299 */ /* 0x000fe4000801160a */
[----:B------:R-:W-:Y:S02]  /*6020*/  UIMAD UR4, UR42, UR4, URZ ;  /* 0x000000042a0472a4 */ /* 0x000fe4000f8e02ff */
        /* <DEDUP_REMOVED lines=8> */
[----:B------:R-:W-:Y:S02]  /*60b0*/  USEL UR11, UR6, UR4, !UP2 ;  /* 0x00000004060b7287 */ /* 0x000fe4000d000000 */
[----:B------:R-:W-:Y:S02]  /*60c0*/  UIADD3 UR8, UPT, UPT, -UR5, URZ, URZ ;  /* 0x000000ff05087290 */ /* 0x000fe4000fffe1ff */
[----:B------:R-:W-:Y:S01]  /*60d0*/  UIADD3 UR10, UPT, UPT, -UR11, URZ, URZ ;  /* 0x000000ff0b0a7290 */ /* 0x000fe2000fffe1ff */
[----:B------:R-:W-:Y:S01]  /*60e0*/  @!UP0 UMOV UR4, UR9 ;  /* 0x0000000900048c82 */ /* 0x000fe20008000000 */
[----:B------:R-:W-:Y:S02]  /*60f0*/  UIADD3 UR9, UPT, UPT, -UR6, URZ, URZ ;  /* 0x000000ff06097290 */ /* 0x000fe4000fffe1ff */
[----:B------:R-:W-:Y:S02]  /*6100*/  @!UP0 USHF.R.U32.HI UR4, URZ, UR41, UR4 ;  /* 0x00000029ff048299 */ /* 0x000fe40008011604 */
[----:B------:R-:W-:Y:S02]  /*6110*/  UIMAD UR10, UR42, UR10, UR6 ;  /* 0x0000000a2a0a72a4 */ /* 0x000fe4000f8e0206 */
[----:B------:R-:W-:Y:S04]  /*6120*/  @!UP0 USEL UR4, UR5, UR4, !UP2 ;  /* 0x0000000405048287 */ /* 0x000fe8000d000000 */
[----:B------:R-:W-:Y:S02]  /*6130*/  @!UP0 UIMAD UR10, UR7, UR10, UR4 ;  /* 0x0000000a070a82a4 */ /* 0x000fe4000f8e0204 */
[----:B------:R-:W-:Y:S02]  /*6140*/  @!UP0 UIADD3 UR11, UPT, UPT, UR11, -UR4, URZ ;  /* 0x800000040b0b8290 */ /* 0x000fe4000fffe0ff */
[----:B------:R-:W-:Y:S02]  /*6150*/  UIMAD UR7, UR43, UR8, UR38 ;  /* 0x000000082b0772a4 */ /* 0x000fe4000f8e0226 */
[----:B------:R-:W-:Y:S02]  /*6160*/  @!UP0 UIMAD UR6, UR11, UR42, UR5 ;  /* 0x0000002a0b0682a4 */ /* 0x000fe4000f8e0205 */
[----:B------:R-:W-:Y:S01]  /*6170*/  UIMAD UR4, UR54, UR9, UR37 ;  /* 0x00000009360472a4 */ /* 0x000fe2000f8e0225 */
[----:B------:R-:W-:Y:S02]  /*6180*/  @!UP0 UMOV UR5, UR10 ;  /* 0x0000000a00058c82 */ /* 0x000fe40008000000 */
[----:B------:R-:W-:Y:S02]  /*6190*/  UIMAD UR38, UR5, UR43, UR7 ;  /* 0x0000002b052672a4 */ /* 0x000fe4000f8e0207 */
[----:B------:R-:W-:Y:S11]  /*61a0*/  UIMAD UR37, UR6, UR54, UR4 ;  /* 0x00000036062572a4 */ /* 0x000ff6000f8e0204 */
[----:B------:R-:W-:Y:S01]  /*61b0*/  @!UPT UIADD3 URZ, UPT, UPT, URZ, URZ, URZ ;  /* 0x000000fffffff290 */ /* 0x000fe2000fffe0ff */
.L_x_108:
[----:B------:R-:W-:Y:S01]  /*61c0*/  UISETP.NE.AND UP0, UPT, UR39, 0x1, UPT ;  /* 0x000000012700788c */ /* 0x000fe2000bf05270 */
[----:B------:R-:W-:Y:S01]  /*61d0*/  LOP3.LUT P0, RZ, R56, 0x1b0, RZ, 0xc0, !PT ;  /* 0x000001b038ff7812 */ /* 0x000fe2000780c0ff */
[----:B------:R-:W-:Y:S01]  /*61e0*/  USHF.L.U32 UR50, UR16, 0x7, URZ ;  /* 0x0000000710327899 */ /* 0x000fe200080006ff */
[----:B------:R-:W-:Y:S01]  /*61f0*/  BSSY.RECONVERGENT B6, `(.L_x_109) ;  /* 0x0000034000067945 */ /* 0x000fe20003800200 */
[----:B------:R-:W-:Y:S01]  /*6200*/  USHF.L.U32 UR49, UR20, 0x6, URZ ;  /* 0x0000000614317899 */ /* 0x000fe200080006ff */
[----:B------:R-:W-:Y:S06]  /*6210*/  IADD3 R58, PT, PT, R58, 0x1, RZ ;  /* 0x000000013a3a7810 */ /* 0x000fec0007ffe0ff */
[----:B------:R-:W2:Y:S01]  /*6220*/  @!UP0 LDCU.128 UR12, c[0x0][0xb10] ;  /* 0x00016200ff0c87ac */ /* 0x000ea20008000c00 */
[----:B------:R-:W3:Y:S01]  /*6230*/  @!UP0 LDCU UR5, c[0x0][0xb0c] ;  /* 0x00016180ff0587ac */ /* 0x000ee20008000800 */
[----:B------:R-:W4:Y:S01]  /*6240*/  @!UP0 LDCU UR10, c[0x0][0xb20] ;  /* 0x00016400ff0a87ac */ /* 0x000f220008000800 */
[----:B--2---:R-:W-:Y:S02]  /*6250*/  UIMAD.WIDE.U32 UR8, UR38, UR12, URZ ;  /* 0x0000000c260872a5 */ /* 0x004fe4000f8e00ff */
[----:B------:R-:W-:Y:S02]  /*6260*/  UIMAD.WIDE.U32 UR6, UR37, UR15, URZ ;  /* 0x0000000f250672a5 */ /* 0x000fe4000f8e00ff */
[----:B------:R-:W-:Y:S03]  /*6270*/  @!UP0 UISETP.NE.AND UP1, UPT, UR14, 0x1, UPT ;  /* 0x000000010e00888c */ /* 0x000fe6000bf25270 */
[----:B------:R-:W-:Y:S01]  /*6280*/  @!UP0 UMOV UR4, UR9 ;  /* 0x0000000900048c82 */ /* 0x000fe20008000000 */
[----:B---3--:R-:W-:Y:S02]  /*6290*/  @!UP0 UISETP.NE.AND UP2, UPT, UR5, 0x1, UPT ;  /* 0x000000010500888c */ /* 0x008fe4000bf45270 */
[----:B------:R-:W-:Y:S01]  /*62a0*/  @!UP0 USHF.R.U32.HI UR4, URZ, UR13, UR4 ;  /* 0x0000000dff048299 */ /* 0x000fe20008011604 */
[----:B------:R-:W-:Y:S02]  /*62b0*/  @!UP0 UMOV UR6, UR7 ;  /* 0x0000000700068c82 */ /* 0x000fe40008000000 */
[----:B----4-:R-:W-:Y:S02]  /*62c0*/  @!UP0 USHF.R.U32.HI UR6, URZ, UR10, UR6 ;  /* 0x0000000aff068299 */ /* 0x010fe40008011606 */
[----:B------:R-:W-:Y:S02]  /*62d0*/  @!UP0 USEL UR7, UR38, UR4, !UP2 ;  /* 0x0000000426078287 */ /* 0x000fe4000d000000 */
[----:B------:R-:W-:Y:S04]  /*62e0*/  @!UP0 USEL UR6, UR37, UR6, !UP1 ;  /* 0x0000000625068287 */ /* 0x000fe8000c800000 */
[----:B------:R-:W-:Y:S02]  /*62f0*/  @!UP0 UIADD3 UR4, UPT, UPT, -UR7, UR6, URZ ;  /* 0x0000000607048290 */ /* 0x000fe4000fffe1ff */
[----:B------:R-:W-:Y:S02]  /*6300*/  @!UP0 UIADD3 UR6, UPT, UPT, UR7, -UR6, URZ ;  /* 0x8000000607068290 */ /* 0x000fe4000fffe0ff */
[----:B------:R-:W-:Y:S02]  /*6310*/  @!UP0 UIMAD UR38, UR4, UR5, UR38 ;  /* 0x00000005042682a4 */ /* 0x000fe4000f8e0226 */
[----:B------:R-:W-:Y:S01]  /*6320*/  @!UP0 UIMAD UR37, UR6, UR14, UR37 ;  /* 0x0000000e062582a4 */ /* 0x000fe2000f8e0225 */
[----:B------:R-:W-:Y:S11]  /*6330*/  @!P0 BRA `(.L_x_110) ;  /* 0x00000000007c8947 */ /* 0x000ff60003800000 */
[----:B------:R-:W2:Y:S01]  /*6340*/  LDCU.64 UR8, c[0x4][0x80] ;  /* 0x01001000ff0877ac */ /* 0x000ea20008000a00 */
[----:B------:R-:W-:Y:S01]  /*6350*/  MOV R2, 0x0 ;  /* 0x0000000000027802 */ /* 0x000fe20000000f00 */
[----:B------:R-:W-:Y:S02]  /*6360*/  HFMA2 R12, -RZ, RZ, 0, 5.9604644775390625e-08 ;  /* 0x00000001ff0c7431 */ /* 0x000fe400000001ff */
[----:B------:R-:W-:Y:S01]  /*6370*/  IMAD.MOV.U32 R8, RZ, RZ, 0x70 ;  /* 0x00000070ff087424 */ /* 0x000fe200078e00ff */
[----:B------:R3:W4:Y:S01]  /*6380*/  LDC.64 R14, c[0x4][R2] ;  /* 0x01000000020e7b82 */ /* 0x0007220000000a00 */
[----:B------:R-:W1:Y:S01]  /*6390*/  LDCU.64 UR6, c[0x4][0x88] ;  /* 0x01001100ff0677ac */ /* 0x000e620008000a00 */
[----:B------:R-:W-:Y:S01]  /*63a0*/  IMAD.MOV.U32 R13, RZ, RZ, RZ ;  /* 0x000000ffff0d7224 */ /* 0x000fe200078e00ff */
[----:B------:R-:W1:Y:S01]  /*63b0*/  LDCU.64 UR4, c[0x4][0x8] ;  /* 0x01000100ff0477ac */ /* 0x000e620008000a00 */
[----:B--2---:R-:W-:Y:S01]  /*63c0*/  MOV R5, UR9 ;  /* 0x0000000900057c02 */ /* 0x004fe20008000f00 */
[----:B------:R-:W-:Y:S01]  /*63d0*/  IMAD.U32 R4, RZ, RZ, UR8 ;  /* 0x00000008ff047e24 */ /* 0x000fe2000f8e00ff */
[----:B-1----:R-:W-:Y:S01]  /*63e0*/  MOV R7, UR7 ;  /* 0x0000000700077c02 */ /* 0x002fe20008000f00 */
[----:B------:R-:W-:Y:S01]  /*63f0*/  IMAD.U32 R6, RZ, RZ, UR6 ;  /* 0x00000006ff067e24 */ /* 0x000fe2000f8e00ff */
[----:B------:R-:W-:Y:S01]  /*6400*/  MOV R11, UR5 ;  /* 0x00000005000b7c02 */ /* 0x000fe20008000f00 */
[----:B------:R-:W-:Y:S02]  /*6410*/  IMAD.U32 R10, RZ, RZ, UR4 ;  /* 0x00000004ff0a7e24 */ /* 0x000fe4000f8e00ff */
[----:B------:R-:W-:Y:S07]  /*6420*/  LEPC R20, `(.L_x_111) ;  /* 0x000000001014794e */ /* 0x000fee0000000000 */
[----:B---345:R-:W-:Y:S05]  /*6430*/  CALL.ABS.NOINC R14 ;  /* 0x000000000e007343 */ /* 0x038fea0003c00000 */
.L_x_111:
[----:B------:R-:W1:Y:S01]  /*6440*/  LDCU.64 UR8, c[0x4][0x80] ;  /* 0x01001000ff0877ac */ /* 0x000e620008000a00 */
[----:B------:R-:W2:Y:S01]  /*6450*/  LDC.64 R2, c[0x4][R2] ;  /* 0x0100000002027b82 */ /* 0x000ea20000000a00 */
[----:B------:R-:W-:Y:S02]  /*6460*/  HFMA2 R12, -RZ, RZ, 0, 5.9604644775390625e-08 ;  /* 0x00000001ff0c7431 */ /* 0x000fe400000001ff */
[----:B------:R-:W-:Y:S02]  /*6470*/  IMAD.MOV.U32 R8, RZ, RZ, 0x70 ;  /* 0x00000070ff087424 */ /* 0x000fe400078e00ff */
[----:B------:R-:W-:Y:S01]  /*6480*/  IMAD.MOV.U32 R13, RZ, RZ, RZ ;  /* 0x000000ffff0d7224 */ /* 0x000fe200078e00ff */
[----:B------:R-:W3:Y:S01]  /*6490*/  LDCU.64 UR6, c[0x4][0x88] ;  /* 0x01001100ff0677ac */ /* 0x000ee20008000a00 */
[----:B------:R-:W4:Y:S01]  /*64a0*/  LDCU.64 UR4, c[0x4][0x8] ;  /* 0x01000100ff0477ac */ /* 0x000f220008000a00 */
[----:B-1----:R-:W-:Y:S02]  /*64b0*/  MOV R4, UR8 ;  /* 0x0000000800047c02 */ /* 0x002fe40008000f00 */
[----:B------:R-:W-:Y:S02]  /*64c0*/  MOV R5, UR9 ;  /* 0x0000000900057c02 */ /* 0x000fe40008000f00 */
[----:B---3--:R-:W-:Y:S01]  /*64d0*/  MOV R7, UR7 ;  /* 0x0000000700077c02 */ /* 0x008fe20008000f00 */
[----:B------:R-:W-:Y:S01]  /*64e0*/  IMAD.U32 R6, RZ, RZ, UR6 ;  /* 0x00000006ff067e24 */ /* 0x000fe2000f8e00ff */
[----:B----4-:R-:W-:Y:S01]  /*64f0*/  MOV R11, UR5 ;  /* 0x00000005000b7c02 */ /* 0x010fe20008000f00 */
[----:B------:R-:W-:Y:S02]  /*6500*/  IMAD.U32 R10, RZ, RZ, UR4 ;  /* 0x00000004ff0a7e24 */ /* 0x000fe4000f8e00ff */
[----:B------:R-:W-:Y:S07]  /*6510*/  LEPC R20, `(.L_x_110) ;  /* 0x000000001014794e */ /* 0x000fee0000000000 */
[----:B--2---:R-:W-:Y:S05]  /*6520*/  CALL.ABS.NOINC R2 ;  /* 0x0000000002007343 */ /* 0x004fea0003c00000 */
.L_x_110:
[----:B------:R-:W-:Y:S05]  /*6530*/  BSYNC.RECONVERGENT B6 ;  /* 0x0000000000067941 */ /* 0x000fea0003800200 */
.L_x_109:
[----:B------:R-:W-:Y:S01]  /*6540*/  R2UR UR4, R55 ;  /* 0x00000000370472ca */ /* 0x000fe200000e0000 */
[----:B------:R-:W-:Y:S01]  /*6550*/  UISETP.NE.U32.AND UP0, UPT, UR62, URZ, UPT ;  /* 0x000000ff3e00728c */ /* 0x000fe2000bf05070 */
[----:B------:R-:W-:Y:S02]  /*6560*/  ISETP.NE.U32.AND P4, PT, R50, RZ, PT ;  /* 0x000000ff3200720c */ /* 0x000fe40003f85070 */
[----:B------:R-:W-:Y:S01]  /*6570*/  ISETP.NE.U32.AND P2, PT, RZ, UR56, PT ;  /* 0x00000038ff007c0c */ /* 0x000fe2000bf45070 */
[----:B------:R-:W-:Y:S01]  /*6580*/  UISETP.NE.AND.EX UP1, UPT, UR63, URZ, UPT, UP0 ;  /* 0x000000ff3f00728c */ /* 0x000fe2000bf25300 */
[----:B------:R-:W-:Y:S01]  /*6590*/  ISETP.NE.AND.EX P4, PT, R51, RZ, PT, P4 ;  /* 0x000000ff3300720c */ /* 0x000fe20003f85340 */
[----:B------:R-:W-:Y:S01]  /*65a0*/  UPLOP3.LUT UP0, UPT, UPT, UPT, UPT, 0x40, 0x4 ;  /* 0x000000000004789c */ /* 0x000fe20003f0e870 */
[----:B------:R-:W-:Y:S05]  /*65b0*/  ISETP.NE.AND.EX P2, PT, RZ, UR57, PT, P2 ;  /* 0x00000039ff007c0c */ /* 0x000fea000bf45320 */
[----:B------:R-:W-:Y:S06]  /*65c0*/  UISETP.NE.AND UP2, UPT, UR4, URZ, UPT ;  /* 0x000000ff0400728c */ /* 0x000fec000bf45270 */
[----:B------:R-:W-:Y:S05]  /*65d0*/  PLOP3.LUT P1, PT, PT, PT, UP2, 0x80, 0x8 ;  /* 0x000000000008781c */ /* 0x000fea0003f2f028 */
[----:B------:R-:W-:Y:S06]  /*65e0*/  @UP2 UPLOP3.LUT UP0, UPT, UPT, UPT, UP1, 0x80, 0x8 ;  /* 0x000000000008289c */ /* 0x000fec0003f0f010 */
[----:B------:R-:W-:Y:S01]  /*65f0*/  PLOP3.LUT P0, PT, PT, PT, UP0, 0x80, 0x8 ;  /* 0x000000000008781c */ /* 0x000fe20003f0f008 */
[----:B------:R-:W-:Y:S01]  /*6600*/  @!UPT UIADD3 URZ, UPT, UPT, URZ, URZ, URZ ;  /* 0x000000fffffff290 */ /* 0x000fe2000fffe0ff */
[----:B------:R-:W-:Y:S11]  /*6610*/  BRA.U !UP1, `(.L_x_112) ;  /* 0x00000001093c7547 */ /* 0x000ff6000b800000 */
[----:B------:R-:W-:Y:S01]  /*6620*/  UISETP.NE.U32.AND UP0, UPT, UR56, URZ, UPT ;  /* 0x000000ff3800728c */ /* 0x000fe2000bf05070 */
[----:B-1----:R-:W-:Y:S01]  /*6630*/  HFMA2 R0, -RZ, RZ, 0, 5.9604644775390625e-08 ;  /* 0x00000001ff007431 */ /* 0x002fe200000001ff */
[----:B------:R-:W1:Y:S01]  /*6640*/  LDCU.64 UR8, c[0x0][0x358] ;  /* 0x00006b00ff0877ac */ /* 0x000e620008000a00 */
[----:B------:R-:W-:Y:S01]  /*6650*/  IMAD.MOV.U32 R26, RZ, RZ, 0x1 ;  /* 0x00000001ff1a7424 */ /* 0x000fe200078e00ff */
[----:B------:R-:W-:Y:S06]  /*6660*/  UISETP.NE.AND.EX UP0, UPT, UR57, URZ, UPT, UP0 ;  /* 0x000000ff3900728c */ /* 0x000fec000bf05300 */
[----:B------:R-:W-:Y:S05]  /*6670*/  PLOP3.LUT P3, PT, PT, PT, UP0, 0x80, 0x8 ;  /* 0x000000000008781c */ /* 0x000fea0003f6f008 */
[----:B------:R-:W2:Y:S01]  /*6680*/  @UP0 LDCU.64 UR4, c[0x0][0x888] ;  /* 0x00011100ff0407ac */ /* 0x000ea20008000a00 */
[----:B------:R-:W-:Y:S07]  /*6690*/  @UP0 UIMAD UR6, UR36, UR62, URZ ;  /* 0x0000003e240602a4 */ /* 0x000fee000f8e02ff */
[----:B------:R-:W-:Y:S01]  /*66a0*/  @!P3 PRMT R26, R0, 0x7610, R26 ;  /* 0x00007610001ab816 */ /* 0x000fe2000000001a */
[----:B--2---:R-:W-:Y:S06]  /*66b0*/  @UP0 UIMAD.WIDE UR4, UR6, 0x4, UR4 ;  /* 0x00000004060408a5 */ /* 0x004fec000f8e0204 */
[----:B------:R-:W-:Y:S01]  /*66c0*/  IMAD.U32 R2, RZ, RZ, UR4 ;  /* 0x00000004ff027e24 */ /* 0x000fe2000f8e00ff */
[----:B------:R-:W-:Y:S04]  /*66d0*/  MOV R3, UR5 ;  /* 0x0000000500037c02 */ /* 0x000fe80008000f00 */
[----:B------:R-:W2:Y:S01]  /*66e0*/  @!UP0 LDCU UR4, c[0x0][0x880] ;  /* 0x00011000ff0487ac */ /* 0x000ea20008000800 */
[----:B-1---5:R3:W5:Y:S02]  /*66f0*/  @P3 LDG.E R27, desc[UR8][R2.64] ;  /* 0x00000008021b3981 */ /* 0x022764000c1e1900 */
[----:B--23--:R-:W-:Y:S02]  /*6700*/  @!P3 IMAD.U32 R27, RZ, RZ, UR4 ;  /* 0x00000004ff1bbe24 */ /* 0x00cfe4000f8e00ff */
.L_x_112:
[----:B------:R-:W-:Y:S05]  /*6710*/  @!P4 BRA `(.L_x_113) ;  /* 0x000000000024c947 */ /* 0x000fea0003800000 */
[----:B------:R-:W-:Y:S01]  /*6720*/  ISETP.NE.U32.AND P3, PT, R48, RZ, PT ;  /* 0x000000ff3000720c */ /* 0x000fe20003f65070 */
[----:B------:R-:W2:Y:S03]  /*6730*/  LDCU.64 UR4, c[0x0][0x358] ;  /* 0x00006b00ff0477ac */ /* 0x000ea60008000a00 */
[----:B------:R-:W-:Y:S11]  /*6740*/  ISETP.NE.AND.EX P3, PT, R49, RZ, PT, P3 ;  /* 0x000000ff3100720c */ /* 0x000ff60003f65330 */
[----:B------:R-:W-:Y:S02]  /*6750*/  @!UPT UIADD3 URZ, UPT, UPT, URZ, URZ, URZ ;  /* 0x000000fffffff290 */ /* 0x000fe4000fffe0ff */
[----:B------:R-:W3:Y:S01]  /*6760*/  @P3 LDC.64 R2, c[0x0][0x8a8] ;  /* 0x00022a00ff023b82 */ /* 0x000ee20000000a00 */
[----:B-1----:R-:W-:Y:S04]  /*6770*/  @P3 IMAD R0, R50, UR36, RZ ;  /* 0x0000002432003c24 */ /* 0x002fe8000f8e02ff */
[----:B---3--:R-:W-:Y:S05]  /*6780*/  @P3 IMAD.WIDE R2, R0, 0x4, R2 ;  /* 0x0000000400023825 */ /* 0x008fea00078e0202 */
[----:B--2--5:R2:W5:Y:S02]  /*6790*/  @P3 LDG.E R24, desc[UR4][R2.64] ;  /* 0x0000000402183981 */ /* 0x024564000c1e1900 */
[----:B--2---:R-:W3:Y:S02]  /*67a0*/  @!P3 LDC R24, c[0x0][0x8a0] ;  /* 0x00022800ff18bb82 */ /* 0x004ee40000000800 */
.L_x_113:
[----:B-----5:R-:W-:Y:S01]  /*67b0*/  FSETP.NEU.AND P3, PT, R27, RZ, PT ;  /* 0x000000ff1b00720b */ /* 0x020fe20003f6d000 */
[----:B------:R-:W-:Y:S01]  /*67c0*/  BSSY B1, `(.L_x_114) ;  /* 0x0000039000017945 */ /* 0x000fe20003800000 */
[----:B------:R-:W-:Y:S01]  /*67d0*/  SEL R3, RZ, 0xffffffff, P2 ;  /* 0xffffffffff037807 */ /* 0x000fe20001000000 */
[----:B------:R-:W-:Y:S01]  /*67e0*/  IMAD.MOV.U32 R72, RZ, RZ, 0x1 ;  /* 0x00000001ff487424 */ /* 0x000fe200078e00ff */
[----:B------:R-:W-:Y:S01]  /*67f0*/  @P1 LOP3.LUT P2, RZ, R26, 0xff, RZ, 0xc0, !PT ;  /* 0x000000ff1aff1812 */ /* 0x000fe2000784c0ff */
[----:B------:R-:W-:Y:S01]  /*6800*/  IMAD R25, R22, 0x40, R23 ;  /* 0x0000004016197824 */ /* 0x000fe200078e0217 */
[----:B-1----:R-:W-:Y:S01]  /*6810*/  @P1 SEL R0, RZ, 0xffffffff, P3 ;  /* 0xffffffffff001807 */ /* 0x002fe20001800000 */
[----:B------:R-:W-:Y:S01]  /*6820*/  IMAD R59, R66, -0x10, R64 ;  /* 0xfffffff0423b7824 */ /* 0x000fe200078e0240 */
[----:B------:R-:W-:Y:S01]  /*6830*/  LOP3.LUT R62, R62, 0x1, RZ, 0x3c, !PT ;  /* 0x000000013e3e7812 */ /* 0x000fe200078e3cff */
[----:B------:R-:W-:Y:S01]  /*6840*/  IMAD.MOV.U32 R71, RZ, RZ, RZ ;  /* 0x000000ffff477224 */ /* 0x000fe200078e00ff */
[C---:B------:R-:W-:Y:S02]  /*6850*/  @P0 SEL R0, R3.reuse, R0, !P2 ;  /* 0x0000000003000207 */ /* 0x040fe40005000000 */
[----:B------:R-:W-:Y:S02]  /*6860*/  CS2R R46, SRZ ;  /* 0x00000000002e7805 */ /* 0x000fe4000001ff00 */
[----:B------:R-:W-:Y:S02]  /*6870*/  LEA R69, R22, UR44, 0x3 ;  /* 0x0000002c16457c11 */ /* 0x000fe4000f8e18ff */
[----:B------:R-:W-:Y:S02]  /*6880*/  CS2R R44, SRZ ;  /* 0x00000000002c7805 */ /* 0x000fe4000001ff00 */
[----:B------:R-:W-:Y:S02]  /*6890*/  @P1 LOP3.LUT R0, R0, 0x1, RZ, 0xc0, !PT ;  /* 0x0000000100001812 */ /* 0x000fe400078ec0ff */
[----:B------:R-:W-:Y:S02]  /*68a0*/  CS2R R42, SRZ ;  /* 0x00000000002a7805 */ /* 0x000fe4000001ff00 */
[----:B------:R-:W-:Y:S02]  /*68b0*/  PLOP3.LUT P2, PT, PT, PT, UP1, 0x80, 0x8 ;  /* 0x000000000008781c */ /* 0x000fe40003f4f018 */
[----:B------:R-:W-:Y:S02]  /*68c0*/  CS2R R40, SRZ ;  /* 0x0000000000287805 */ /* 0x000fe4000001ff00 */
[----:B------:R-:W-:Y:S02]  /*68d0*/  ISETP.NE.U32.OR P5, PT, R0, 0x1, !P1 ;  /* 0x000000010000780c */ /* 0x000fe40004fa5470 */
[----:B------:R-:W-:Y:S02]  /*68e0*/  CS2R R38, SRZ ;  /* 0x0000000000267805 */ /* 0x000fe4000001ff00 */
[----:B------:R-:W-:Y:S02]  /*68f0*/  LOP3.LUT P4, R57, R26, 0xff, RZ, 0xc0, !PT ;  /* 0x000000ff1a397812 */ /* 0x000fe4000788c0ff */
[----:B------:R-:W-:Y:S02]  /*6900*/  CS2R R36, SRZ ;  /* 0x0000000000247805 */ /* 0x000fe4000001ff00 */
[----:B------:R-:W-:Y:S02]  /*6910*/  SEL R2, RZ, 0xffffffff, P3 ;  /* 0xffffffffff027807 */ /* 0x000fe40001800000 */
[----:B------:R-:W-:Y:S02]  /*6920*/  CS2R R34, SRZ ;  /* 0x0000000000227805 */ /* 0x000fe4000001ff00 */
[----:B------:R-:W-:Y:S02]  /*6930*/  P2R R68, PR, RZ, 0x20 ;  /* 0x00000020ff447803 */ /* 0x000fe40000000000 */
[----:B------:R-:W-:Y:S02]  /*6940*/  CS2R R32, SRZ ;  /* 0x0000000000207805 */ /* 0x000fe4000001ff00 */
[----:B------:R-:W-:Y:S02]  /*6950*/  @P2 SEL R2, R3, R2, !P4 ;  /* 0x0000000203022207 */ /* 0x000fe40006000000 */
[----:B------:R-:W-:Y:S02]  /*6960*/  @P5 SHF.L.U32 R0, R62, 0x1f, RZ ;  /* 0x0000001f3e005819 */ /* 0x000fe400000006ff */
[----:B------:R-:W-:Y:S02]  /*6970*/  LOP3.LUT R2, R2, 0x1, RZ, 0xc0, !PT ;  /* 0x0000000102027812 */ /* 0x000fe400078ec0ff */
[----:B------:R1:W2:Y:S02]  /*6980*/  @P5 SYNCS.PHASECHK.TRANS64.TRYWAIT P1, [UR44+0x90], R0 ;  /* 0x00009000ff0055a7 */ /* 0x0002a4000802112c */
[----:B------:R-:W-:Y:S04]  /*6990*/  ISETP.NE.U32.AND P2, PT, R2, 0x1, PT ;  /* 0x000000010200780c */ /* 0x000fe80003f45070 */
[----:B------:R-:W-:Y:S02]  /*69a0*/  P2R R73, PR, RZ, 0x4 ;  /* 0x00000004ff497803 */ /* 0x000fe40000000000 */
[----:B-1----:R-:W-:Y:S04]  /*69b0*/  SHF.L.U32 R0, R61, 0x1f, RZ ;  /* 0x0000001f3d007819 */ /* 0x002fe800000006ff */
[----:B------:R1:W4:Y:S01]  /*69c0*/  SYNCS.PHASECHK.TRANS64.TRYWAIT P0, [R69+URZ+0x100], R0 ;  /* 0x00010000450075a7 */ /* 0x00032200080011ff */
[----:B--2---:R-:W-:Y:S01]  /*69d0*/  @P5 SEL R72, RZ, 0x1, !P1 ;  /* 0x00000001ff485807 */ /* 0x004fe20004800000 */
[----:B-1----:R-:W-:Y:S06]  /*69e0*/  @!P5 BRA `(.L_x_115) ;  /* 0x000000000058d947 */ /* 0x002fec0003800000 */
[----:B------:R-:W-:Y:S01]  /*69f0*/  IMAD.MOV.U32 R46, RZ, RZ, RZ ;  /* 0x000000ffff2e7224 */ /* 0x000fe200078e00ff */
[----:B------:R-:W-:Y:S01]  /*6a00*/  ISETP.NE.AND P1, PT, R72, RZ, PT ;  /* 0x000000ff4800720c */ /* 0x000fe20003f25270 */
[----:B------:R-:W-:Y:S01]  /*6a10*/  BSSY B0, `(.L_x_116) ;  /* 0x000000c000007945 */ /* 0x000fe20003800000 */
[----:B------:R-:W-:Y:S02]  /*6a20*/  CS2R R34, SRZ ;  /* 0x0000000000227805 */ /* 0x000fe4000001ff00 */
[----:B------:R-:W-:Y:S02]  /*6a30*/  CS2R R32, SRZ ;  /* 0x0000000000207805 */ /* 0x000fe4000001ff00 */
[----:B------:R-:W-:Y:S02]  /*6a40*/  CS2R R38, SRZ ;  /* 0x0000000000267805 */ /* 0x000fe4000001ff00 */
[----:B------:R-:W-:Y:S02]  /*6a50*/  CS2R R36, SRZ ;  /* 0x0000000000247805 */ /* 0x000fe4000001ff00 */
[----:B------:R-:W-:Y:S02]  /*6a60*/  CS2R R42, SRZ ;  /* 0x00000000002a7805 */ /* 0x000fe4000001ff00 */
[----:B------:R-:W-:Y:S02]  /*6a70*/  CS2R R40, SRZ ;  /* 0x0000000000287805 */ /* 0x000fe4000001ff00 */
[----:B------:R-:W-:Y:S01]  /*6a80*/  CS2R R44, SRZ ;  /* 0x00000000002c7805 */ /* 0x000fe2000001ff00 */
[----:B------:R-:W-:Y:S06]  /*6a90*/  @P1 BRA `(.L_x_117) ;  /* 0x00000000000c1947 */ /* 0x000fec0003800000 */
[----:B------:R-:W-:Y:S04]  /*6aa0*/  SHF.L.U32 R3, R62, 0x1f, RZ ;  /* 0x0000001f3e037819 */ /* 0x000fe800000006ff */
[----:B------:R-:W1:Y:S02]  /*6ab0*/  SYNCS.PHASECHK.TRANS64.TRYWAIT P1, [UR44+0x90], R3 ;  /* 0x00009003ff0075a7 */ /* 0x000e64000802112c */
[----:B-1----:R-:W-:Y:S05]  /*6ac0*/  @!P1 BRA `(.L_x_118) ;  /* 0x0000002c00409947 */ /* 0x002fea0003800000 */
.L_x_117:
[----:B------:R-:W-:Y:S05]  /*6ad0*/  BSYNC B0 ;  /* 0x0000000000007941 */ /* 0x000fea0003800000 */
.L_x_116:
[----:B------:R-:W-:Y:S01]  /*6ae0*/  ISETP.NE.AND P1, PT, R73, RZ, PT ;  /* 0x000000ff4900720c */ /* 0x000fe20003f25270 */
[----:B------:R-:W-:Y:S11]  /*6af0*/  HFMA2 R71, -RZ, RZ, 0, 5.9604644775390625e-08 ;  /* 0x00000001ff477431 */ /* 0x000ff600000001ff */
[----:B------:R-:W-:Y:S01]  /*6b00*/  @!UPT UIADD3 URZ, UPT, UPT, URZ, URZ, URZ ;  /* 0x000000fffffff290 */ /* 0x000fe2000fffe0ff */
[----:B------:R2:W1:Y:S04]  /*6b10*/  @P1 LDS.128 R32, [R65] ;  /* 0x0000000041201984 */ /* 0x0004680000000c00 */
[----:B------:R2:W1:Y:S04]  /*6b20*/  @P1 LDS.128 R36, [R64+0x10] ;  /* 0x0000100040241984 */ /* 0x0004680000000c00 */
[----:B------:R2:W1:Y:S04]  /*6b30*/  @P1 LDS.128 R40, [R63+0x20] ;  /* 0x000020003f281984 */ /* 0x0004680000000c00 */
[----:B------:R2:W1:Y:S02]  /*6b40*/  @P1 LDS.128 R44, [R59+0x30] ;  /* 0x000030003b2c1984 */ /* 0x0004640000000c00 */
.L_x_115:
[----:B------:R-:W-:Y:S05]  /*6b50*/  BSYNC B1 ;  /* 0x0000000000017941 */ /* 0x000fea0003800000 */
.L_x_114:
[----:B-1----:R-:W-:Y:S04]  /*6b60*/  SHF.R.U32.HI R2, RZ, 0x15, R25 ;  /* 0x00000015ff027819 */ /* 0x002fe80000011619 */
[----:B------:R-:W-:Y:S01]  /*6b70*/  LOP3.LUT P1, RZ, R2, 0x3, R52, 0x48, !PT ;  /* 0x0000000302ff7812 */ /* 0x000fe20007824834 */
[----:B------:R-:W-:Y:S01]  /*6b80*/  @!UPT UIADD3 URZ, UPT, UPT, URZ, URZ, URZ ;  /* 0x000000fffffff290 */ /* 0x000fe2000fffe0ff */
[----:B----4-:R-:W-:Y:S11]  /*6b90*/  @P0 BRA `(.L_x_119) ;  /* 0x0000000000080947 */ /* 0x010ff60003800000 */
[----:B------:R-:W1:Y:S02]  /*6ba0*/  SYNCS.PHASECHK.TRANS64.TRYWAIT P0, [R69+URZ+0x100], R0 ;  /* 0x00010000450075a7 */ /* 0x000e6400080011ff */
[----:B-1----:R-:W-:Y:S05]  /*6bb0*/  @!P0 BRA `(.L_x_120) ;  /* 0x0000002c001c8947 */ /* 0x002fea0003800000 */
.L_x_119:
[----:B------:R-:W-:Y:S05]  /*6bc0*/  @!P1 BRA `(.L_x_121) ;  /* 0x0000000000409947 */ /* 0x000fea0003800000 */
[----:B------:R-:W4:Y:S01]  /*6bd0*/  LDCU.64 UR8, c[0x4][0x70] ;  /* 0x01000e00ff0877ac */ /* 0x000f220008000a00 */
[----:B------:R-:W-:Y:S01]  /*6be0*/  MOV R3, 0x0 ;  /* 0x0000000000037802 */ /* 0x000fe20000000f00 */
[----:B------:R-:W-:Y:S02]  /*6bf0*/  HFMA2 R12, -RZ, RZ, 0, 5.9604644775390625e-08 ;  /* 0x00000001ff0c7431 */ /* 0x000fe400000001ff */
[----:B------:R-:W-:Y:S02]  /*6c00*/  IMAD.MOV.U32 R8, RZ, RZ, 0x192 ;  /* 0x00000192ff087424 */ /* 0x000fe400078e00ff */
[----:B------:R-:W-:Y:S01]  /*6c10*/  IMAD.MOV.U32 R13, RZ, RZ, RZ ;  /* 0x000000ffff0d7224 */ /* 0x000fe200078e00ff */
[----:B------:R-:W5:Y:S01]  /*6c20*/  LDCU.64 UR6, c[0x4][0x78] ;  /* 0x01000f00ff0677ac */ /* 0x000f620008000a00 */
[----:B------:R-:W1:Y:S01]  /*6c30*/  LDC.64 R2, c[0x4][R3] ;  /* 0x0100000003027b82 */ /* 0x000e620000000a00 */
[----:B------:R-:W2:Y:S01]  /*6c40*/  LDCU.64 UR4, c[0x4][0x10] ;  /* 0x01000200ff0477ac */ /* 0x000ea20008000a00 */
[----:B----4-:R-:W-:Y:S01]  /*6c50*/  MOV R5, UR9 ;  /* 0x0000000900057c02 */ /* 0x010fe20008000f00 */
[----:B------:R-:W-:Y:S01]  /*6c60*/  IMAD.U32 R4, RZ, RZ, UR8 ;  /* 0x00000008ff047e24 */ /* 0x000fe2000f8e00ff */
[----:B-----5:R-:W-:Y:S01]  /*6c70*/  MOV R7, UR7 ;  /* 0x0000000700077c02 */ /* 0x020fe20008000f00 */
[----:B------:R-:W-:Y:S01]  /*6c80*/  IMAD.U32 R6, RZ, RZ, UR6 ;  /* 0x00000006ff067e24 */ /* 0x000fe2000f8e00ff */
[----:B--2---:R-:W-:Y:S01]  /*6c90*/  MOV R11, UR5 ;  /* 0x00000005000b7c02 */ /* 0x004fe20008000f00 */
[----:B------:R-:W-:Y:S02]  /*6ca0*/  IMAD.U32 R10, RZ, RZ, UR4 ;  /* 0x00000004ff0a7e24 */ /* 0x000fe4000f8e00ff */
[----:B------:R-:W-:Y:S07]  /*6cb0*/  LEPC R20, `(.L_x_121) ;  /* 0x000000001014794e */ /* 0x000fee0000000000 */
[----:B-1-3--:R-:W-:Y:S05]  /*6cc0*/  CALL.ABS.NOINC R2 ;  /* 0x0000000002007343 */ /* 0x00afea0003c00000 */
.L_x_121:
[----:B------:R-:W-:Y:S05]  /*6cd0*/  WARPSYNC.ALL ;  /* 0x0000000000007948 */ /* 0x000fea0003800000 */
[----:B------:R-:W-:Y:S01]  /*6ce0*/  R2UR UR4, R25 ;  /* 0x00000000190472ca */ /* 0x000fe200000e0000 */
[----:B------:R-:W-:Y:S01]  /*6cf0*/  BSSY.RECONVERGENT B0, `(.L_x_122) ;  /* 0x0000039000007945 */ /* 0x000fe20003800200 */
[----:B------:R-:W-:Y:S11]  /*6d00*/  ISETP.NE.AND P0, PT, R67, RZ, PT ;  /* 0x000000ff4300720c */ /* 0x000ff60003f05270 */
[----:B------:R-:W1:Y:S02]  /*6d10*/  LDTM.x16 R4, tmem[UR4] ;  /* 0x00000004000479ee */ /* 0x000e640008240000 */
[C---:B-1-3--:R-:W-:Y:S01]  /*6d20*/  FMUL R0, R24.reuse, R4 ;  /* 0x0000000418007220 */ /* 0x04afe20000400000 */
[C---:B------:R-:W-:Y:S01]  /*6d30*/  FMUL R2, R24.reuse, R5 ;  /* 0x0000000518027220 */ /* 0x040fe20000400000 */
[C---:B------:R-:W-:Y:S01]  /*6d40*/  FMUL R3, R24.reuse, R6 ;  /* 0x0000000618037220 */ /* 0x040fe20000400000 */
[C---:B------:R-:W-:Y:S01]  /*6d50*/  FMUL R7, R24.reuse, R7 ;  /* 0x0000000718077220 */ /* 0x040fe20000400000 */
[C---:B------:R-:W-:Y:S01]  /*6d60*/  FFMA R28, R27.reuse, R32, R0 ;  /* 0x000000201b1c7223 */ /* 0x040fe20000000000 */
        /* <DEDUP_REMOVED lines=10> */
[----:B------:R1:W-:Y:S01]  /*6e10*/  STS.128 [R65], R28 ;  /* 0x0000001c41007388 */ /* 0x0003e20000000c00 */
        /* <DEDUP_REMOVED lines=8> */
[----:B------:R1:W-:Y:S01]  /*6ea0*/  STS.128 [R64+0x10], R4 ;  /* 0x0000100440007388 */ /* 0x0003e20000000c00 */
[C---:B------:R-:W-:Y:S01]  /*6eb0*/  FMUL R13, R24.reuse, R17 ;  /* 0x00000011180d7220 */ /* 0x040fe20000400000 */
[C---:B------:R-:W-:Y:S01]  /*6ec0*/  FFMA R10, R27.reuse, R42, R10 ;  /* 0x0000002a1b0a7223 */ /* 0x040fe2000000000a */
[C---:B------:R-:W-:Y:S01]  /*6ed0*/  FMUL R14, R24.reuse, R18 ;  /* 0x00000012180e7220 */ /* 0x040fe20000400000 */
[C---:B------:R-:W-:Y:S01]  /*6ee0*/  FFMA R11, R27.reuse, R43, R15 ;  /* 0x0000002b1b0b7223 */ /* 0x040fe2000000000f */
[----:B------:R-:W-:Y:S01]  /*6ef0*/  FMUL R19, R24, R19 ;  /* 0x0000001318137220 */ /* 0x000fe20000400000 */
[C---:B------:R-:W-:Y:S01]  /*6f00*/  FFMA R12, R27.reuse, R44, R12 ;  /* 0x0000002c1b0c7223 */ /* 0x040fe2000000000c */
[C---:B------:R-:W-:Y:S01]  /*6f10*/  FFMA R13, R27.reuse, R45, R13 ;  /* 0x0000002d1b0d7223 */ /* 0x040fe2000000000d */
[C---:B------:R-:W-:Y:S01]  /*6f20*/  FFMA R14, R27.reuse, R46, R14 ;  /* 0x0000002e1b0e7223 */ /* 0x040fe2000000000e */
[----:B------:R1:W-:Y:S01]  /*6f30*/  STS.128 [R63+0x20], R8 ;  /* 0x000020083f007388 */ /* 0x0003e20000000c00 */
[----:B------:R-:W-:Y:S05]  /*6f40*/  FFMA R15, R27, R47, R19 ;  /* 0x0000002f1b0f7223 */ /* 0x000fea0000000013 */
[----:B------:R1:W-:Y:S01]  /*6f50*/  STS.128 [R59+0x30], R12 ;  /* 0x0000300c3b007388 */ /* 0x0003e20000000c00 */
[----:B------:R-:W-:Y:S01]  /*6f60*/  @!PT LDS RZ, [RZ] ;  /* 0x00000000fffff984 */ /* 0x000fe20000000800 */
[----:B------:R-:W-:Y:S01]  /*6f70*/  @!PT LDS RZ, [RZ] ;  /* 0x00000000fffff984 */ /* 0x000fe20000000800 */
[----:B------:R-:W-:Y:S01]  /*6f80*/  @!PT LDS RZ, [RZ] ;  /* 0x00000000fffff984 */ /* 0x000fe20000000800 */
[----:B------:R-:W-:Y:S01]  /*6f90*/  @!PT LDS RZ, [RZ] ;  /* 0x00000000fffff984 */ /* 0x000fe20000000800 */
[----:B------:R3:W-:Y:S06]  /*6fa0*/  MEMBAR.ALL.CTA ;  /* 0x0000000000007992 */ /* 0x0007ec0000008000 */
[----:B---3--:R-:W3:Y:S02]  /*6fb0*/  FENCE.VIEW.ASYNC.S ;  /* 0x00000000000073c6 */ /* 0x008ee40000000000 */
[----:B---3--:R-:W-:Y:S06]  /*6fc0*/  BAR.SYNC.DEFER_BLOCKING 0x1, 0x80 ;  /* 0x0042000000007b1d */ /* 0x008fec0000010000 */
[----:B------:R-:W-:Y:S05]  /*6fd0*/  @P0 BRA `(.L_x_123) ;  /* 0x0000000000280947 */ /* 0x000fea0003800000 */
[----:B------:R-:W3:Y:S01]  /*6fe0*/  LDCU.64 UR6, c[0x0][0x348] ;  /* 0x00006900ff0677ac */ /* 0x000ee20008000a00 */
[----:B------:R-:W-:Y:S01]  /*6ff0*/  UIADD3 UR4, UPT, UPT, UR44, 0x200, URZ ;  /* 0x000002002c047890 */ /* 0x000fe2000fffe0ff */
[----:B------:R-:W-:Y:S05]  /*7000*/  UMOV UR51, UR36 ;  /* 0x0000002400337c82 */ /* 0x000fea0008000000 */
[----:B------:R-:W-:Y:S04]  /*7010*/  MOV R56, UR4 ;  /* 0x0000000400387c02 */ /* 0x000fe80008000f00 */
[----:B------:R-:W-:Y:S01]  /*7020*/  R2UR UR48, R56 ;  /* 0x00000000383072ca */ /* 0x000fe200000e0000 */
[----:B---3--:R-:W-:Y:S04]  /*7030*/  UIADD3 UR4, UP0, UPT, UR6, 0x680, URZ ;  /* 0x0000068006047890 */ /* 0x008fe8000ff1e0ff */
[----:B------:R-:W-:Y:S09]  /*7040*/  UIADD3.X UR5, UPT, UPT, URZ, UR7, URZ, UP0, !UPT ;  /* 0x00000007ff057290 */ /* 0x000ff200087fe4ff */
[----:B------:R3:W-:Y:S01]  /*7050*/  UTMASTG.3D [UR48], [UR4] ;  /* 0x00000030040073b5 */ /* 0x0007e20008010000 */
[----:B------:R0:W-:Y:S01]  /*7060*/  UTMACMDFLUSH ;  /* 0x00000000000079b7 */ /* 0x0001e20000000000 */
[----:B---3--:R-:W-:Y:S04]  /*7070*/  DEPBAR.LE SB0, 0x1 ;  /* 0x000080400000791a */ /* 0x008fe80000000000 */
.L_x_123:
[----:B------:R-:W-:Y:S05]  /*7080*/  BSYNC.RECONVERGENT B0 ;  /* 0x0000000000007941 */ /* 0x000fea0003800200 */
.L_x_122:
[----:B------:R-:W-:Y:S01]  /*7090*/  BAR.SYNC.DEFER_BLOCKING 0x1, 0x80 ;  /* 0x0042000000007b1d */ /* 0x000fe20000010000 */
[----:B------:R-:W-:Y:S01]  /*70a0*/  ISETP.NE.AND P1, PT, R68, RZ, PT ;  /* 0x000000ff4400720c */ /* 0x000fe20003f25270 */
[----:B------:R-:W-:Y:S01]  /*70b0*/  UISETP.NE.AND UP0, UPT, UR47, URZ, UPT ;  /* 0x000000ff2f00728c */ /* 0x000fe2000bf05270 */
[----:B------:R-:W-:Y:S11]  /*70c0*/  LEA R2, R71, UR44, 0x3 ;  /* 0x0000002c47027c11 */ /* 0x000ff6000f8e18ff */
[----:B-1----:R-:W-:Y:S01]  /*70d0*/  @P1 SHF.L.U32 R4, R62, 0x1f, RZ ;  /* 0x0000001f3e041819 */ /* 0x002fe200000006ff */
[----:B------:R-:W-:Y:S06]  /*70e0*/  BRA.U !UP0, `(.L_x_124) ;  /* 0x0000000108247547 */ /* 0x000fec000b800000 */
[----:B------:R-:W1:Y:S01]  /*70f0*/  S2R R0, SR_CgaCtaId ;  /* 0x0000000000007919 */ /* 0x000e620000008800 */
[----:B------:R-:W-:Y:S01]  /*7100*/  IMAD.U32 R3, RZ, RZ, UR46 ;  /* 0x0000002eff037e24 */ /* 0x000fe2000f8e00ff */
[----:B------:R-:W-:Y:S04]  /*7110*/  UIADD3 UR4, UPT, UPT, UR46, 0x1, URZ ;  /* 0x000000012e047890 */ /* 0x000fe8000fffe0ff */
[----:B------:R-:W-:Y:S01]  /*7120*/  @P1 LEA R3, R3, UR44, 0x3 ;  /* 0x0000002c03031c11 */ /* 0x000fe2000f8e18ff */
[----:B------:R-:W-:Y:S04]  /*7130*/  UISETP.NE.AND UP0, UPT, UR4, 0x4, UPT ;  /* 0x000000040400788c */ /* 0x000fe8000bf05270 */
[----:B------:R-:W-:Y:S01]  /*7140*/  @P1 VIADD R3, R3, 0xb0 ;  /* 0x000000b003031836 */ /* 0x000fe20000000000 */
[----:B------:R-:W-:Y:S04]  /*7150*/  USEL UR46, UR4, URZ, UP0 ;  /* 0x000000ff042e7287 */ /* 0x000fe80008000000 */
[----:B-1----:R-:W-:Y:S04]  /*7160*/  @P1 PRMT R0, R0, 0x654, R3 ;  /* 0x0000065400001816 */ /* 0x002fe80000000003 */
[----:B------:R1:W-:Y:S04]  /*7170*/  @P1 SYNCS.ARRIVE.TRANS64.RED.A1T0 RZ, [R0+URZ], RZ ;  /* 0x000000ff00ff19a7 */ /* 0x0003e800081004ff */
.L_x_124:
[----:B------:R-:W3:Y:S01]  /*7180*/  @P1 SYNCS.PHASECHK.TRANS64.TRYWAIT P0, [R2+URZ+0x90], R4 ;  /* 0x00009004020015a7 */ /* 0x000ee200080011ff */
[----:B------:R-:W-:Y:S01]  /*7190*/  BSSY B1, `(.L_x_125) ;  /* 0x0000016000017945 */ /* 0x000fe20003800000 */
[----:B---3--:R-:W-:Y:S03]  /*71a0*/  @P1 SEL R72, RZ, 0x1, !P0 ;  /* 0x00000001ff481807 */ /* 0x008fe60004000000 */
[----:B------:R-:W-:Y:S05]  /*71b0*/  @!P1 BRA `(.L_x_126) ;  /* 0x00000000004c9947 */ /* 0x000fea0003800000 */
[----:B------:R-:W-:Y:S01]  /*71c0*/  ISETP.NE.AND P0, PT, R72, RZ, PT ;  /* 0x000000ff4800720c */ /* 0x000fe20003f05270 */
[----:B------:R-:W-:Y:S01]  /*71d0*/  BSSY B0, `(.L_x_127) ;  /* 0x000000b000007945 */ /* 0x000fe20003800000 */
[----:B------:R-:W-:Y:S11]  /*71e0*/  ISETP.NE.AND P1, PT, R73, RZ, PT ;  /* 0x000000ff4900720c */ /* 0x000ff60003f25270 */
[----:B------:R-:W-:Y:S02]  /*71f0*/  @!UPT UIADD3 URZ, UPT, UPT, URZ, URZ, URZ ;  /* 0x000000fffffff290 */ /* 0x000fe4000fffe0ff */
[C---:B------:R-:W-:Y:S01]  /*7200*/  @P1 IMAD R6, R71.reuse, 0x2000, R65 ;  /* 0x0000200047061824 */ /* 0x040fe200078e0241 */
[C---:B------:R-:W-:Y:S01]  /*7210*/  @P1 LEA R4, R71.reuse, R63, 0xd ;  /* 0x0000003f47041211 */ /* 0x040fe200078e68ff */
[C---:B------:R-:W-:Y:S02]  /*7220*/  @P1 IMAD R5, R71.reuse, 0x2000, R64 ;  /* 0x0000200047051824 */ /* 0x040fe400078e0240 */
[----:B------:R-:W-:Y:S01]  /*7230*/  @P1 IMAD R3, R71, 0x2000, R59 ;  /* 0x0000200047031824 */ /* 0x000fe200078e023b */
[----:B------:R-:W-:Y:S06]  /*7240*/  @P0 BRA `(.L_x_128) ;  /* 0x00000000000c0947 */ /* 0x000fec0003800000 */
[----:B-1----:R-:W-:Y:S04]  /*7250*/  SHF.L.U32 R0, R62, 0x1f, RZ ;  /* 0x0000001f3e007819 */ /* 0x002fe800000006ff */
[----:B------:R-:W1:Y:S02]  /*7260*/  SYNCS.PHASECHK.TRANS64.TRYWAIT P0, [R2+URZ+0x90], R0 ;  /* 0x00009000020075a7 */ /* 0x000e6400080011ff */
[----:B-1----:R-:W-:Y:S05]  /*7270*/  @!P0 BRA `(.L_x_129) ;  /* 0x0000002400808947 */ /* 0x002fea0003800000 */
.L_x_128:
[----:B------:R-:W-:Y:S05]  /*7280*/  BSYNC B0 ;  /* 0x0000000000007941 */ /* 0x000fea0003800000 */
.L_x_127:
[----:B------:R-:W-:Y:S02]  /*7290*/  ISETP.NE.AND P0, PT, R73, RZ, PT ;  /* 0x000000ff4900720c */ /* 0x000fe40003f05270 */
[----:B------:R-:W-:Y:S11]  /*72a0*/  IADD3 R71, PT, PT, R71, 0x1, RZ ;  /* 0x0000000147477810 */ /* 0x000ff60007ffe0ff */
[----:B------:R3:W4:Y:S04]  /*72b0*/  @P0 LDS.128 R32, [R6] ;  /* 0x0000000006200984 */ /* 0x0007280000000c00 */
[----:B------:R3:W1:Y:S04]  /*72c0*/  @P0 LDS.128 R36, [R5+0x10] ;  /* 0x0000100005240984 */ /* 0x0006680000000c00 */
[----:B------:R3:W1:Y:S04]  /*72d0*/  @P0 LDS.128 R40, [R4+0x20] ;  /* 0x0000200004280984 */ /* 0x0006680000000c00 */
[----:B------:R3:W1:Y:S02]  /*72e0*/  @P0 LDS.128 R44, [R3+0x30] ;  /* 0x00003000032c0984 */ /* 0x0006640000000c00 */
.L_x_126:
[----:B------:R-:W-:Y:S05]  /*72f0*/  BSYNC B1 ;  /* 0x0000000000017941 */ /* 0x000fea0003800000 */
.L_x_125:
[----:B-1----:R-:W-:Y:S05]  /*7300*/  VIADD R0, R25, 0x10 ;  /* 0x0000001019007836 */ /* 0x002fea0000000000 */
[----:B------:R-:W-:Y:S04]  /*7310*/  SHF.R.U32.HI R0, RZ, 0x15, R0 ;  /* 0x00000015ff007819 */ /* 0x000fe80000011600 */
[----:B------:R-:W-:Y:S11]  /*7320*/  LOP3.LUT P0, RZ, R0, 0x3, R52, 0x48, !PT ;  /* 0x0000000300ff7812 */ /* 0x000ff60007804834 */
[----:B------:R-:W-:Y:S02]  /*7330*/  @!UPT UIADD3 URZ, UPT, UPT, URZ, URZ, URZ ;  /* 0x000000fffffff290 */ /* 0x000fe4000fffe0ff */
[----:B------:R-:W-:Y:S05]  /*7340*/  @!P0 BRA `(.L_x_130) ;  /* 0x0000000000408947 */ /* 0x000fea0003800000 */
[----:B------:R-:W1:Y:S01]  /*7350*/  LDCU.64 UR8, c[0x4][0x70] ;  /* 0x01000e00ff0877ac */ /* 0x000e620008000a00 */
[----:B---3--:R-:W-:Y:S01]  /*7360*/  MOV R3, 0x0 ;  /* 0x0000000000037802 */ /* 0x008fe20000000f00 */
[----:B------:R-:W-:Y:S02]  /*7370*/  HFMA2 R12, -RZ, RZ, 0, 5.9604644775390625e-08 ;  /* 0x00000001ff0c7431 */ /* 0x000fe400000001ff */
[----:B------:R-:W-:Y:S02]  /*7380*/  IMAD.MOV.U32 R8, RZ, RZ, 0x192 ;  /* 0x00000192ff087424 */ /* 0x000fe400078e00ff */
[----:B------:R-:W-:Y:S01]  /*7390*/  IMAD.MOV.U32 R13, RZ, RZ, RZ ;  /* 0x000000ffff0d7224 */ /* 0x000fe200078e00ff */
[----:B------:R-:W3:Y:S01]  /*73a0*/  LDCU.64 UR6, c[0x4][0x78] ;  /* 0x01000f00ff0677ac */ /* 0x000ee20008000a00 */
[----:B------:R-:W2:Y:S01]  /*73b0*/  LDC.64 R2, c[0x4][R3] ;  /* 0x0100000003027b82 */ /* 0x000ea20000000a00 */
[----:B------:R-:W5:Y:S01]  /*73c0*/  LDCU.64 UR4, c[0x4][0x10] ;  /* 0x01000200ff0477ac */ /* 0x000f620008000a00 */
[----:B-1----:R-:W-:Y:S01]  /*73d0*/  MOV R5, UR9 ;  /* 0x0000000900057c02 */ /* 0x002fe20008000f00 */
[----:B------:R-:W-:Y:S01]  /*73e0*/  IMAD.U32 R4, RZ, RZ, UR8 ;  /* 0x00000008ff047e24 */ /* 0x000fe2000f8e00ff */
[----:B---3--:R-:W-:Y:S01]  /*73f0*/  MOV R7, UR7 ;  /* 0x0000000700077c02 */ /* 0x008fe20008000f00 */
[----:B------:R-:W-:Y:S01]  /*7400*/  IMAD.U32 R6, RZ, RZ, UR6 ;  /* 0x00000006ff067e24 */ /* 0x000fe2000f8e00ff */
[----:B-----5:R-:W-:Y:S01]  /*7410*/  MOV R11, UR5 ;  /* 0x00000005000b7c02 */ /* 0x020fe20008000f00 */
[----:B------:R-:W-:Y:S02]  /*7420*/  IMAD.U32 R10, RZ, RZ, UR4 ;  /* 0x00000004ff0a7e24 */ /* 0x000fe4000f8e00ff */
[----:B------:R-:W-:Y:S07]  /*7430*/  LEPC R20, `(.L_x_130) ;  /* 0x000000001014794e */ /* 0x000fee0000000000 */
[----:B--2-4-:R-:W-:Y:S05]  /*7440*/  CALL.ABS.NOINC R2 ;  /* 0x0000000002007343 */ /* 0x014fea0003c00000 */
.L_x_130:
[----:B------:R-:W1:Y:S01]  /*7450*/  S2R R70, SR_CgaCtaId ;  /* 0x0000000000467919 */ /* 0x000e620000008800 */
[----:B------:R-:W-:Y:S05]  /*7460*/  WARPSYNC.ALL ;  /* 0x0000000000007948 */ /* 0x000fea0003800000 */
[----:B------:R-:W-:Y:S01]  /*7470*/  R2UR UR4, R25 ;  /* 0x00000000190472ca */ /* 0x000fe200000e0000 */
[----:B------:R-:W-:Y:S01]  /*7480*/  BSSY.RECONVERGENT B0, `(.L_x_131) ;  /* 0x0000040000007945 */ /* 0x000fe20003800200 */
[----:B------:R-:W-:Y:S02]  /*7490*/  ISETP.NE.AND P6, PT, R68, RZ, PT ;  /* 0x000000ff4400720c */ /* 0x000fe40003fc5270 */
[----:B------:R-:W-:Y:S02]  /*74a0*/  ISETP.NE.AND P0, PT, R67, RZ, PT ;  /* 0x000000ff4300720c */ /* 0x000fe40003f05270 */
[----:B------:R-:W-:Y:S07]  /*74b0*/  MOV R20, UR46 ;  /* 0x0000002e00147c02 */ /* 0x000fee0008000f00 */
[----:B---3--:R-:W3:Y:S02]  /*74c0*/  LDTM.x16 R4, tmem[UR4+0x10] ;  /* 0x00001004000479ee */ /* 0x008ee40008240000 */
[----:B------:R-:W-:Y:S04]  /*74d0*/  @P6 LEA R20, R20, UR44, 0x3 ;  /* 0x0000002c14146c11 */ /* 0x000fe8000f8e18ff */
[----:B------:R-:W-:Y:S01]  /*74e0*/  @P6 IADD3 R20, PT, PT, R20, 0xb0, RZ ;  /* 0x000000b014146810 */ /* 0x000fe20007ffe0ff */
[C---:B---3--:R-:W-:Y:S01]  /*74f0*/  FMUL R0, R24.reuse, R4 ;  /* 0x0000000418007220 */ /* 0x048fe20000400000 */
[C---:B------:R-:W-:Y:S01]  /*7500*/  FMUL R2, R24.reuse, R5 ;  /* 0x0000000518027220 */ /* 0x040fe20000400000 */
[C---:B------:R-:W-:Y:S01]  /*7510*/  FMUL R3, R24.reuse, R6 ;  /* 0x0000000618037220 */ /* 0x040fe20000400000 */
[C---:B------:R-:W-:Y:S01]  /*7520*/  FMUL R7, R24.reuse, R7 ;  /* 0x0000000718077220 */ /* 0x040fe20000400000 */
[C---:B----4-:R-:W-:Y:S01]  /*7530*/  FFMA R28, R27.reuse, R32, R0 ;  /* 0x000000201b1c7223 */ /* 0x050fe20000000000 */
        /* <DEDUP_REMOVED lines=10> */
[----:B------:R-:W-:Y:S01]  /*75e0*/  STS.128 [R65+0x2000], R28 ;  /* 0x0020001c41007388 */ /* 0x000fe20000000c00 */
        /* <DEDUP_REMOVED lines=18> */
[----:B------:R-:W-:Y:S01]  /*7710*/  FFMA R19, R27, R47, R12 ;  /* 0x0000002f1b137223 */ /* 0x000fe2000000000c */
[----:B------:R-:W-:Y:S02]  /*7720*/  @P6 SHF.L.U32 R0, R62, 0x1f, RZ ;  /* 0x0000001f3e006819 */ /* 0x000fe400000006ff */
[----:B-1----:R-:W-:Y:S02]  /*7730*/  @P6 PRMT R20, R70, 0x654, R20 ;  /* 0x0000065446146816 */ /* 0x002fe40000000014 */
[----:B------:R4:W-:Y:S01]  /*7740*/  STS.128 [R59+0x2030], R16 ;  /* 0x002030103b007388 */ /* 0x0009e20000000c00 */
[----:B------:R-:W-:Y:S01]  /*7750*/  @!PT LDS RZ, [RZ] ;  /* 0x00000000fffff984 */ /* 0x000fe20000000800 */
[----:B------:R-:W-:Y:S01]  /*7760*/  @!PT LDS RZ, [RZ] ;  /* 0x00000000fffff984 */ /* 0x000fe20000000800 */
[----:B------:R-:W-:Y:S01]  /*7770*/  @!PT LDS RZ, [RZ] ;  /* 0x00000000fffff984 */ /* 0x000fe20000000800 */
[----:B------:R-:W-:Y:S01]  /*7780*/  @!PT LDS RZ, [RZ] ;  /* 0x00000000fffff984 */ /* 0x000fe20000000800 */
[----:B------:R1:W-:Y:S06]  /*7790*/  MEMBAR.ALL.CTA ;  /* 0x0000000000007992 */ /* 0x0003ec0000008000 */
[----:B-1----:R-:W1:Y:S01]  /*77a0*/  FENCE.VIEW.ASYNC.S ;  /* 0x00000000000073c6 */ /* 0x002e620000000000 */
[----:B---3--:R-:W-:Y:S01]  /*77b0*/  LEA R6, R71, UR44, 0x3 ;  /* 0x0000002c47067c11 */ /* 0x008fe2000f8e18ff */
[----:B-1----:R-:W-:Y:S06]  /*77c0*/  BAR.SYNC.DEFER_BLOCKING 0x1, 0x80 ;  /* 0x0042000000007b1d */ /* 0x002fec0000010000 */
[----:B------:R-:W-:Y:S05]  /*77d0*/  @P0 BRA `(.L_x_132) ;  /* 0x0000000000280947 */ /* 0x000fea0003800000 */
[----:B------:R-:W1:Y:S01]  /*77e0*/  LDCU.64 UR6, c[0x0][0x348] ;  /* 0x00006900ff0677ac */ /* 0x000e620008000a00 */
[----:B------:R-:W-:Y:S02]  /*77f0*/  UIADD3 UR9, UPT, UPT, UR49, 0x10, URZ ;  /* 0x0000001031097890 */ /* 0x000fe4000fffe0ff */
[----:B------:R-:W-:Y:S01]  /*7800*/  UIADD3 UR8, UPT, UPT, UR44, 0x2200, URZ ;  /* 0x000022002c087890 */ /* 0x000fe2000fffe0ff */
[----:B------:R-:W-:Y:S01]  /*7810*/  UMOV UR10, UR50 ;  /* 0x00000032000a7c82 */ /* 0x000fe20008000000 */
[----:B------:R-:W-:Y:S01]  /*7820*/  UMOV UR11, UR36 ;  /* 0x00000024000b7c82 */ /* 0x000fe20008000000 */
[----:B-1----:R-:W-:Y:S04]  /*7830*/  UIADD3 UR4, UP0, UPT, UR6, 0x680, URZ ;  /* 0x0000068006047890 */ /* 0x002fe8000ff1e0ff */
[----:B------:R-:W-:Y:S09]  /*7840*/  UIADD3.X UR5, UPT, UPT, URZ, UR7, URZ, UP0, !UPT ;  /* 0x00000007ff057290 */ /* 0x000ff200087fe4ff */
[----:B------:R1:W-:Y:S01]  /*7850*/  UTMASTG.3D [UR8], [UR4] ;  /* 0x00000008040073b5 */ /* 0x0003e20008010000 */
[----:B------:R0:W-:Y:S01]  /*7860*/  UTMACMDFLUSH ;  /* 0x00000000000079b7 */ /* 0x0001e20000000000 */
[----:B-1----:R-:W-:Y:S04]  /*7870*/  DEPBAR.LE SB0, 0x1 ;  /* 0x000080400000791a */ /* 0x002fe80000000000 */
.L_x_132:
[----:B------:R-:W-:Y:S05]  /*7880*/  BSYNC.RECONVERGENT B0 ;  /* 0x0000000000007941 */ /* 0x000fea0003800200 */
.L_x_131:
[----:B------:R-:W-:Y:S01]  /*7890*/  BAR.SYNC.DEFER_BLOCKING 0x1, 0x80 ;  /* 0x0042000000007b1d */ /* 0x000fe20000010000 */
[----:B------:R-:W-:Y:S04]  /*78a0*/  UIADD3 UR4, UPT, UPT, UR46, 0x1, URZ ;  /* 0x000000012e047890 */ /* 0x000fe8000fffe0ff */
[----:B------:R-:W-:Y:S04]  /*78b0*/  UISETP.NE.AND UP0, UPT, UR4, 0x4, UPT ;  /* 0x000000040400788c */ /* 0x000fe8000bf05270 */
[----:B------:R-:W-:Y:S01]  /*78c0*/  USEL UR45, UR4, URZ, UP0 ;  /* 0x000000ff042d7287 */ /* 0x000fe20008000000 */
[----:B------:R1:W-:Y:S01]  /*78d0*/  @P6 SYNCS.ARRIVE.TRANS64.RED.A1T0 RZ, [R20+URZ], RZ ;  /* 0x000000ff14ff69a7 */ /* 0x0003e200081004ff */
[----:B------:R-:W-:Y:S01]  /*78e0*/  BSSY B1, `(.L_x_133) ;  /* 0x0000017000017945 */ /* 0x000fe20003800000 */
[----:B------:R-:W3:Y:S02]  /*78f0*/  @P6 SYNCS.PHASECHK.TRANS64.TRYWAIT P0, [R6+URZ+0x90], R0 ;  /* 0x00009000060065a7 */ /* 0x000ee400080011ff */
[----:B---3--:R-:W-:Y:S01]  /*7900*/  @P6 SEL R72, RZ, 0x1, !P0 ;  /* 0x00000001ff486807 */ /* 0x008fe20004000000 */
[----:B-1----:R-:W-:Y:S06]  /*7910*/  @!P6 BRA `(.L_x_134) ;  /* 0x00000000004ce947 */ /* 0x002fec0003800000 */
        /* <DEDUP_REMOVED lines=9> */
[----:B------:R-:W-:Y:S04]  /*79b0*/  SHF.L.U32 R5, R62, 0x1f, RZ ;  /* 0x0000001f3e057819 */ /* 0x000fe800000006ff */
[----:B------:R-:W1:Y:S02]  /*79c0*/  SYNCS.PHASECHK.TRANS64.TRYWAIT P0, [R6+URZ+0x90], R5 ;  /* 0x00009005060075a7 */ /* 0x000e6400080011ff */
[----:B-1----:R-:W-:Y:S05]  /*79d0*/  @!P0 BRA `(.L_x_137) ;  /* 0x0000001c00bc8947 */ /* 0x002fea0003800000 */
.L_x_136:
[----:B------:R-:W-:Y:S05]  /*79e0*/  BSYNC B0 ;  /* 0x0000000000007941 */ /* 0x000fea0003800000 */
.L_x_135:
[----:B------:R-:W-:Y:S02]  /*79f0*/  ISETP.NE.AND P0, PT, R73, RZ, PT ;  /* 0x000000ff4900720c */ /* 0x000fe40003f05270 */
[----:B------:R-:W-:Y:S11]  /*7a00*/  IADD3 R71, PT, PT, R71, 0x1, RZ ;  /* 0x0000000147477810 */ /* 0x000ff60007ffe0ff */
[----:B------:R3:W1:Y:S04]  /*7a10*/  @P0 LDS.128 R32, [R4] ;  /* 0x0000000004200984 */ /* 0x0006680000000c00 */
[----:B------:R3:W1:Y:S04]  /*7a20*/  @P0 LDS.128 R36, [R3+0x10] ;  /* 0x0000100003240984 */ /* 0x0006680000000c00 */
[----:B------:R3:W1:Y:S04]  /*7a30*/  @P0 LDS.128 R40, [R2+0x20] ;  /* 0x0000200002280984 */ /* 0x0006680000000c00 */
[----:B------:R3:W1:Y:S02]  /*7a40*/  @P0 LDS.128 R44, [R0+0x30] ;  /* 0x00003000002c0984 */ /* 0x0006640000000c00 */
.L_x_134:
[----:B------:R-:W-:Y:S05]  /*7a50*/  BSYNC B1 ;  /* 0x0000000000017941 */ /* 0x000fea0003800000 */
.L_x_133:
[----:B---3--:R-:W-:Y:S05]  /*7a60*/  VIADD R0, R25, 0x20 ;  /* 0x0000002019007836 */ /* 0x008fea0000000000 */
[----:B------:R-:W-:Y:S04]  /*7a70*/  SHF.R.U32.HI R0, RZ, 0x15, R0 ;  /* 0x00000015ff007819 */ /* 0x000fe80000011600 */
[----:B------:R-:W-:Y:S11]  /*7a80*/  LOP3.LUT P0, RZ, R0, 0x3, R52, 0x48, !PT ;  /* 0x0000000300ff7812 */ /* 0x000ff60007804834 */
[----:B------:R-:W-:Y:S02]  /*7a90*/  @!UPT UIADD3 URZ, UPT, UPT, URZ, URZ, URZ ;  /* 0x000000fffffff290 */ /* 0x000fe4000fffe0ff */
[----:B------:R-:W-:Y:S05]  /*7aa0*/  @!P0 BRA `(.L_x_138) ;  /* 0x0000000000408947 */ /* 0x000fea0003800000 */
[----:B------:R-:W1:Y:S01]  /*7ab0*/  LDCU.64 UR8, c[0x4][0x70] ;  /* 0x01000e00ff0877ac */ /* 0x000e620008000a00 */
[----:B------:R-:W-:Y:S01]  /*7ac0*/  MOV R3, 0x0 ;  /* 0x0000000000037802 */ /* 0x000fe20000000f00 */
[----:B------:R-:W-:Y:S02]  /*7ad0*/  HFMA2 R12, -RZ, RZ, 0, 5.9604644775390625e-08 ;  /* 0x00000001ff0c7431 */ /* 0x000fe400000001ff */
[----:B----4-:R-:W-:Y:S02]  /*7ae0*/  IMAD.MOV.U32 R8, RZ, RZ, 0x192 ;  /* 0x00000192ff087424 */ /* 0x010fe400078e00ff */
[----:B------:R-:W-:Y:S01]  /*7af0*/  IMAD.MOV.U32 R13, RZ, RZ, RZ ;  /* 0x000000ffff0d7224 */ /* 0x000fe200078e00ff */
[----:B------:R-:W3:Y:S01]  /*7b00*/  LDCU.64 UR6, c[0x4][0x78] ;  /* 0x01000f00ff0677ac */ /* 0x000ee20008000a00 */
[----:B------:R-:W4:Y:S01]  /*7b10*/  LDC.64 R2, c[0x4][R3] ;  /* 0x0100000003027b82 */ /* 0x000f220000000a00 */
        /* <DEDUP_REMOVED lines=9> */
.L_x_138:
[----:B------:R-:W-:Y:S05]  /*7bb0*/  WARPSYNC.ALL ;  /* 0x0000000000007948 */ /* 0x000fea0003800000 */
[----:B------:R-:W-:Y:S01]  /*7bc0*/  R2UR UR4, R25 ;  /* 0x00000000190472ca */ /* 0x000fe200000e0000 */
[----:B------:R-:W-:Y:S01]  /*7bd0*/  BSSY.RECONVERGENT B0, `(.L_x_139) ;  /* 0x0000040000007945 */ /* 0x000fe20003800200 */
[----:B------:R-:W-:Y:S02]  /*7be0*/  ISETP.NE.AND P6, PT, R68, RZ, PT ;  /* 0x000000ff4400720c */ /* 0x000fe40003fc5270 */
[----:B------:R-:W-:Y:S02]  /*7bf0*/  ISETP.NE.AND P0, PT, R67, RZ, PT ;  /* 0x000000ff4300720c */ /* 0x000fe40003f05270 */
[----:B------:R-:W-:Y:S07]  /*7c00*/  MOV R20, UR45 ;  /* 0x0000002d00147c02 */ /* 0x000fee0008000f00 */
[----:B-1--4-:R-:W1:Y:S02]  /*7c10*/  LDTM.x16 R4, tmem[UR4+0x20] ;  /* 0x00002004000479ee */ /* 0x012e640008240000 */
[----:B------:R-:W-:Y:S04]  /*7c20*/  @P6 LEA R20, R20, UR44, 0x3 ;  /* 0x0000002c14146c11 */ /* 0x000fe8000f8e18ff */
[----:B------:R-:W-:Y:S04]  /*7c30*/  @P6 IADD3 R20, PT, PT, R20, 0xb0, RZ ;  /* 0x000000b014146810 */ /* 0x000fe80007ffe0ff */
[----:B------:R-:W-:Y:S01]  /*7c40*/  @P6 PRMT R20, R70, 0x654, R20 ;  /* 0x0000065446146816 */ /* 0x000fe20000000014 */
[C---:B-1----:R-:W-:Y:S01]  /*7c50*/  FMUL R0, R24.reuse, R4 ;  /* 0x0000000418007220 */ /* 0x042fe20000400000 */
        /* <DEDUP_REMOVED lines=34> */
[----:B------:R-:W-:Y:S02]  /*7e80*/  LEA R0, R71, UR44, 0x3 ;  /* 0x0000002c47007c11 */ /* 0x000fe4000f8e18ff */
[----:B------:R-:W-:Y:S02]  /*7e90*/  @P6 SHF.L.U32 R2, R62, 0x1f, RZ ;  /* 0x0000001f3e026819 */ /* 0x000fe400000006ff */
        /* <DEDUP_REMOVED lines=10> */
[----:B------:R-:W-:Y:S02]  /*7f40*/  UIADD3 UR9, UPT, UPT, UR49, 0x20, URZ ;  /* 0x0000002031097890 */ /* 0x000fe4000fffe0ff */
[----:B------:R-:W-:Y:S01]  /*7f50*/  UIADD3 UR8, UPT, UPT, UR44, 0x4200, URZ ;  /* 0x000042002c087890 */ /* 0x000fe2000fffe0ff */
[----:B------:R-:W-:Y:S01]  /*7f60*/  UMOV UR10, UR50 ;  /* 0x00000032000a7c82 */ /* 0x000fe20008000000 */
[----:B------:R-:W-:Y:S01]  /*7f70*/  UMOV UR11, UR36 ;  /* 0x00000024000b7c82 */ /* 0x000fe20008000000 */
[----:B---3--:R-:W-:Y:S04]  /*7f80*/  UIADD3 UR4, UP0, UPT, UR6, 0x680, URZ ;  /* 0x0000068006047890 */ /* 0x008fe8000ff1e0ff */
[----:B------:R-:W-:Y:S09]  /*7f90*/  UIADD3.X UR5, UPT, UPT, URZ, UR7, URZ, UP0, !UPT ;  /* 0x00000007ff057290 */ /* 0x000ff200087fe4ff */
[----:B------:R3:W-:Y:S01]  /*7fa0*/  UTMASTG.3D [UR8], [UR4] ;  /* 0x00000008040073b5 */ /* 0x0007e20008010000 */
[----:B------:R0:W-:Y:S01]  /*7fb0*/  UTMACMDFLUSH ;  /* 0x00000000000079b7 */ /* 0x0001e20000000000 */
[----:B---3--:R-:W-:Y:S04]  /*7fc0*/  DEPBAR.LE SB0, 0x1 ;  /* 0x000080400000791a */ /* 0x008fe80000000000 */
.L_x_140:
[----:B------:R-:W-:Y:S05]  /*7fd0*/  BSYNC.RECONVERGENT B0 ;  /* 0x0000000000007941 */ /* 0x000fea0003800200 */
.L_x_139:
[----:B------:R-:W-:Y:S01]  /*7fe0*/  BAR.SYNC.DEFER_BLOCKING 0x1, 0x80 ;  /* 0x0042000000007b1d */ /* 0x000fe20000010000 */
[----:B------:R-:W-:Y:S04]  /*7ff0*/  UIADD3 UR4, UPT, UPT, UR45, 0x1, URZ ;  /* 0x000000012d047890 */ /* 0x000fe8000fffe0ff */
[----:B------:R-:W-:Y:S04]  /*8000*/  UISETP.NE.AND UP0, UPT, UR4, 0x4, UPT ;  /* 0x000000040400788c */ /* 0x000fe8000bf05270 */
[----:B------:R-:W-:Y:S01]  /*8010*/  USEL UR46, UR4, URZ, UP0 ;  /* 0x000000ff042e7287 */ /* 0x000fe20008000000 */
[----:B------:R3:W-:Y:S01]  /*8020*/  @P6 SYNCS.ARRIVE.TRANS64.RED.A1T0 RZ, [R20+URZ], RZ ;  /* 0x000000ff14ff69a7 */ /* 0x0007e200081004ff */
[----:B------:R-:W-:Y:S01]  /*8030*/  BSSY B1, `(.L_x_141) ;  /* 0x0000017000017945 */ /* 0x000fe20003800000 */
[----:B------:R-:W4:Y:S02]  /*8040*/  @P6 SYNCS.PHASECHK.TRANS64.TRYWAIT P0, [R0+URZ+0x90], R2 ;  /* 0x00009002000065a7 */ /* 0x000f2400080011ff */
[----:B----4-:R-:W-:Y:S01]  /*8050*/  @P6 SEL R72, RZ, 0x1, !P0 ;  /* 0x00000001ff486807 */ /* 0x010fe20004000000 */
[----:B---3--:R-:W-:Y:S06]  /*8060*/  @!P6 BRA `(.L_x_142) ;  /* 0x00000000004ce947 */ /* 0x008fec0003800000 */
[----:B------:R-:W-:Y:S01]  /*8070*/  ISETP.NE.AND P0, PT, R72, RZ, PT ;  /* 0x000000ff4800720c */ /* 0x000fe20003f05270 */
[----:B------:R-:W-:Y:S01]  /*8080*/  BSSY B0, `(.L_x_143) ;  /* 0x000000b000007945 */ /* 0x000fe20003800000 */
[----:B------:R-:W-:Y:S11]  /*8090*/  ISETP.NE.AND P1, PT, R73, RZ, PT ;  /* 0x000000ff4900720c */ /* 0x000ff60003f25270 */
[----:B------:R-:W-:Y:S02]  /*80a0*/  @!UPT UIADD3 URZ, UPT, UPT, URZ, URZ, URZ ;  /* 0x000000fffffff290 */ /* 0x000fe4000fffe0ff */
[C---:B-1----:R-:W-:Y:S01]  /*80b0*/  @P1 IMAD R4, R71.reuse, 0x2000, R65 ;  /* 0x0000200047041824 */ /* 0x042fe200078e0241 */
[C---:B------:R-:W-:Y:S01]  /*80c0*/  @P1 LEA R2, R71.reuse, R63, 0xd ;  /* 0x0000003f47021211 */ /* 0x040fe200078e68ff */
[C---:B------:R-:W-:Y:S02]  /*80d0*/  @P1 IMAD R3, R71.reuse, 0x2000, R64 ;  /* 0x0000200047031824 */ /* 0x040fe400078e0240 */
[----:B------:R-:W-:Y:S01]  /*80e0*/  @P1 IMAD R71, R71, 0x2000, R59 ;  /* 0x0000200047471824 */ /* 0x000fe200078e023b */
[----:B------:R-:W-:Y:S06]  /*80f0*/  @P0 BRA `(.L_x_144) ;  /* 0x00000000000c0947 */ /* 0x000fec0003800000 */
[----:B------:R-:W-:Y:S04]  /*8100*/  SHF.L.U32 R5, R62, 0x1f, RZ ;  /* 0x0000001f3e057819 */ /* 0x000fe800000006ff */
[----:B------:R-:W1:Y:S02]  /*8110*/  SYNCS.PHASECHK.TRANS64.TRYWAIT P0, [R0+URZ+0x90], R5 ;  /* 0x00009005000075a7 */ /* 0x000e6400080011ff */
[----:B-1----:R-:W-:Y:S05]  /*8120*/  @!P0 BRA `(.L_x_145) ;  /* 0x0000001400fc8947 */ /* 0x002fea0003800000 */
.L_x_144:
[----:B------:R-:W-:Y:S05]  /*8130*/  BSYNC B0 ;  /* 0x0000000000007941 */ /* 0x000fea0003800000 */
.L_x_143:
[----:B------:R-:W-:Y:S11]  /*8140*/  ISETP.NE.AND P0, PT, R73, RZ, PT ;  /* 0x000000ff4900720c */ /* 0x000ff60003f05270 */
[----:B------:R-:W-:Y:S02]  /*8150*/  @!UPT UIADD3 URZ, UPT, UPT, URZ, URZ, URZ ;  /* 0x000000fffffff290 */ /* 0x000fe4000fffe0ff */
[----:B------:R3:W4:Y:S04]  /*8160*/  @P0 LDS.128 R32, [R4] ;  /* 0x0000000004200984 */ /* 0x0007280000000c00 */
[----:B------:R3:W1:Y:S04]  /*8170*/  @P0 LDS.128 R36, [R3+0x10] ;  /* 0x0000100003240984 */ /* 0x0006680000000c00 */
[----:B------:R3:W1:Y:S04]  /*8180*/  @P0 LDS.128 R40, [R2+0x20] ;  /* 0x0000200002280984 */ /* 0x0006680000000c00 */
[----:B------:R3:W1:Y:S02]  /*8190*/  @P0 LDS.128 R44, [R71+0x30] ;  /* 0x00003000472c0984 */ /* 0x0006640000000c00 */
.L_x_142:
[----:B------:R-:W-:Y:S05]  /*81a0*/  BSYNC B1 ;  /* 0x0000000000017941 */ /* 0x000fea0003800000 */
.L_x_141:
        /* <DEDUP_REMOVED lines=21> */
.L_x_146:
[----:B------:R-:W-:Y:S01]  /*8300*/  ISETP.NE.AND P0, PT, R67, RZ, PT ;  /* 0x000000ff4300720c */ /* 0x000fe20003f05270 */
[----:B------:R-:W-:Y:S05]  /*8310*/  WARPSYNC.ALL ;  /* 0x0000000000007948 */ /* 0x000fea0003800000 */
[----:B------:R-:W-:Y:S01]  /*8320*/  R2UR UR4, R25 ;  /* 0x00000000190472ca */ /* 0x000fe200000e0000 */
[----:B------:R-:W-:Y:S01]  /*8330*/  BSSY.RECONVERGENT B0, `(.L_x_147) ;  /* 0x000003c000007945 */ /* 0x000fe20003800200 */
[----:B------:R-:W-:Y:S04]  /*8340*/  IADD3 R69, PT, PT, R69, 0x120, RZ ;  /* 0x0000012045457810 */ /* 0x000fe80007ffe0ff */
[----:B------:R-:W-:Y:S07]  /*8350*/  LOP3.LUT R69, R69, 0xfefffff8, RZ, 0xc0, !PT ;  /* 0xfefffff845457812 */ /* 0x000fee00078ec0ff */
[----:B---3--:R-:W1:Y:S01]  /*8360*/  LDTM.x16 R4, tmem[UR4+0x30] ;  /* 0x00003004000479ee */ /* 0x008e620008240000 */
[----:B------:R-:W-:Y:S01]  /*8370*/  NOP ;  /* 0x0000000000007918 */ /* 0x000fe20000000000 */
[----:B-1----:R1:W-:Y:S01]  /*8380*/  SYNCS.ARRIVE.TRANS64.RED.A1T0 RZ, [R69+URZ], RZ ;  /* 0x000000ff45ff79a7 */ /* 0x0023e200081004ff */
[C---:B------:R-:W-:Y:S01]  /*8390*/  FMUL R0, R24.reuse, R4 ;  /* 0x0000000418007220 */ /* 0x040fe20000400000 */
        /* <DEDUP_REMOVED lines=53> */
.L_x_148:
[----:B------:R-:W-:Y:S05]  /*86f0*/  BSYNC.RECONVERGENT B0 ;  /* 0x0000000000007941 */ /* 0x000fea0003800200 */
.L_x_147:
[----:B------:R-:W-:Y:S01]  /*8700*/  BAR.SYNC.DEFER_BLOCKING 0x1, 0x80 ;  /* 0x0042000000007b1d */ /* 0x000fe20000010000 */
[----:B------:R-:W-:Y:S01]  /*8710*/  UISETP.NE.AND UP0, UPT, UR47, -0x4, UPT ;  /* 0xfffffffc2f00788c */ /* 0x000fe2000bf05270 */
[----:B------:R-:W-:Y:S08]  /*8720*/  IADD3 R22, PT, PT, R22, 0x1, RZ ;  /* 0x0000000116167810 */ /* 0x000ff00007ffe0ff */
[----:B------:R-:W-:Y:S05]  /*8730*/  BRA.U !UP0, `(.L_x_149) ;  /* 0x0000000108247547 */ /* 0x000fea000b800000 */
[----:B------:R-:W-:Y:S01]  /*8740*/  ISETP.NE.AND P0, PT, R68, RZ, PT ;  /* 0x000000ff4400720c */ /* 0x000fe20003f05270 */
[----:B------:R-:W-:Y:S01]  /*8750*/  IMAD.U32 R0, RZ, RZ, UR46 ;  /* 0x0000002eff007e24 */ /* 0x000fe2000f8e00ff */
[----:B------:R-:W-:Y:S04]  /*8760*/  UIADD3 UR4, UPT, UPT, UR46, 0x1, URZ ;  /* 0x000000012e047890 */ /* 0x000fe8000fffe0ff */
[----:B------:R-:W-:Y:S04]  /*8770*/  UISETP.NE.AND UP0, UPT, UR4, 0x4, UPT ;  /* 0x000000040400788c */ /* 0x000fe8000bf05270 */
[----:B------:R-:W-:Y:S03]  /*8780*/  USEL UR46, UR4, URZ, UP0 ;  /* 0x000000ff042e7287 */ /* 0x000fe60008000000 */
[----:B------:R-:W-:Y:S05]  /*8790*/  @P0 LEA R0, R0, UR44, 0x3 ;  /* 0x0000002c00000c11 */ /* 0x000fea000f8e18ff */
[----:B------:R-:W-:Y:S05]  /*87a0*/  @P0 VIADD R0, R0, 0xb0 ;  /* 0x000000b000000836 */ /* 0x000fea0000000000 */
[----:B------:R-:W-:Y:S04]  /*87b0*/  @P0 PRMT R0, R70, 0x654, R0 ;  /* 0x0000065446000816 */ /* 0x000fe80000000000 */
[----:B------:R3:W-:Y:S03]  /*87c0*/  @P0 SYNCS.ARRIVE.TRANS64.RED.A1T0 RZ, [R0+URZ], RZ ;  /* 0x000000ff00ff09a7 */ /* 0x0007e600081004ff */
.L_x_149:
[----:B------:R-:W-:Y:S01]  /*87d0*/  R2UR UR5, R53 ;  /* 0x00000000350572ca */ /* 0x000fe200000e0000 */
[----:B------:R-:W-:Y:S01]  /*87e0*/  UISETP.NE.AND UP0, UPT, UR61, URZ, UPT ;  /* 0x000000ff3d00728c */ /* 0x000fe2000bf05270 */
[----:B------:R-:W-:Y:S01]  /*87f0*/  R2UR UR4, R54 ;  /* 0x00000000360472ca */ /* 0x000fe200000e0000 */
[----:B------:R-:W-:Y:S01]  /*8800*/  UIADD3 UR47, UPT, UPT, UR47, 0x4, URZ ;  /* 0x000000042f2f7890 */ /* 0x000fe2000fffe0ff */
[----:B------:R-:W-:Y:S01]  /*8810*/  ISETP.NE.AND P0, PT, R58, 0x2, PT ;  /* 0x000000023a00780c */ /* 0x000fe20003f05270 */
[----:B------:R-:W-:Y:S01]  /*8820*/  UMOV UR36, UR60 ;  /* 0x0000003c00247c82 */ /* 0x000fe20008000000 */
[----:B------:R-:W-:Y:S02]  /*8830*/  ISETP.NE.AND P1, PT, R22, 0x4, PT ;  /* 0x000000041600780c */ /* 0x000fe40003f25270 */
[----:B------:R-:W-:Y:S02]  /*8840*/  SEL R2, RZ, 0x1, P0 ;  /* 0x00000001ff027807 */ /* 0x000fe40000000000 */
[----:B---3--:R-:W-:Y:S02]  /*8850*/  SEL R0, RZ, 0x1, P1 ;  /* 0x00000001ff007807 */ /* 0x008fe40000800000 */
[----:B------:R-:W-:Y:S01]  /*8860*/  LOP3.LUT R60, R60, R2, RZ, 0x3c, !PT ;  /* 0x000000023c3c7212 */ /* 0x000fe200078e3cff */
[----:B------:R-:W-:Y:S01]  /*8870*/  UIADD3 UR20, UPT, UPT, UR37, UR5, URZ ;  /* 0x0000000525147290 */ /* 0x000fe2000fffe0ff */
[----:B------:R-:W-:Y:S01]  /*8880*/  LOP3.LUT R61, R61, R0, RZ, 0x3c, !PT ;  /* 0x000000003d3d7212 */ /* 0x000fe200078e3cff */
[----:B------:R-:W-:Y:S01]  /*8890*/  UIADD3 UR16, UPT, UPT, UR38, UR4, URZ ;  /* 0x0000000426107290 */ /* 0x000fe2000fffe0ff */
[----:B------:R-:W-:Y:S02]  /*88a0*/  SEL R58, R58, RZ, P0 ;  /* 0x000000ff3a3a7207 */ /* 0x000fe40000000000 */
[----:B------:R-:W-:Y:S01]  /*88b0*/  SEL R22, R22, RZ, P1 ;  /* 0x000000ff16167207 */ /* 0x000fe20000800000 */
[----:B------:R-:W-:Y:S08]  /*88c0*/  BRA.U UP0, `(.L_x_150) ;  /* 0xffffffd100f07547 */ /* 0x000ff0000b83ffff */
[----:B------:R-:W-:-:S13]  /*88d0*/  R2UR UR4, R55 ;  /* 0x00000000370472ca */ /* 0x000fda00000e0000 */
[----:B------:R-:W-:-:S09]  /*88e0*/  UISETP.NE.AND UP0, UPT, UR4, URZ, UPT ;  /* 0x000000ff0400728c */ /* 0x000fd2000bf05270 */
[----:B------:R-:W-:Y:S05]  /*88f0*/  BRA.U !UP0, `(.L_x_151) ;  /* 0x0000000108487547 */ /* 0x000fea000b800000 */
[----:B------:R-:W3:Y:S02]  /*8900*/  LDCU.64 UR4, c[0x0][0x890] ;  /* 0x00011200ff0477ac */ /* 0x000ee40008000a00 */
[----:B---3--:R-:W-:-:S04]  /*8910*/  UISETP.NE.U32.AND UP0, UPT, UR4, URZ, UPT ;  /* 0x000000ff0400728c */ /* 0x008fc8000bf05070 */
[----:B------:R-:W-:-:S09]  /*8920*/  UISETP.NE.AND.EX UP0, UPT, UR5, URZ, UPT, UP0 ;  /* 0x000000ff0500728c */ /* 0x000fd2000bf05300 */
[----:B------:R-:W-:Y:S05]  /*8930*/  BRA.U UP0, `(.L_x_152) ;  /* 0x00000001000c7547 */ /* 0x000fea000b800000 */
[----:B------:R-:W-:-:S13]  /*8940*/  FSETP.NEU.AND P0, PT, R27, RZ, PT ;  /* 0x000000ff1b00720b */ /* 0x000fda0003f0d000 */
[----:B------:R-:W-:Y:S05]  /*8950*/  @!P0 EXIT ;  /* 0x000000000000894d */ /* 0x000fea0003800000 */
[----:B------:R-:W-:Y:S05]  /*8960*/  BRA `(.L_x_151) ;  /* 0x00000000002c7947 */ /* 0x000fea0003800000 */
.L_x_152:
[----:B------:R-:W-:Y:S01]  /*8970*/  ISETP.NE.AND P0, PT, R57, RZ, PT ;  /* 0x000000ff3900720c */ /* 0x000fe20003f05270 */
[----:B------:R-:W-:-:S12]  /*8980*/  BSSY.RECONVERGENT B0, `(.L_x_151) ;  /* 0x0000009000007945 */ /* 0x000fd80003800200 */
[----:B------:R-:W-:Y:S05]  /*8990*/  @P0 BRA `(.L_x_153) ;  /* 0x0000000000140947 */ /* 0x000fea0003800000 */
[----:B------:R-:W3:Y:S02]  /*89a0*/  LDCU.64 UR4, c[0x0][0x888] ;  /* 0x00011100ff0477ac */ /* 0x000ee40008000a00 */
[----:B---3--:R-:W-:-:S04]  /*89b0*/  ISETP.NE.U32.AND P0, PT, RZ, UR4, PT ;  /* 0x00000004ff007c0c */ /* 0x008fc8000bf05070 */
[----:B------:R-:W-:-:S13]  /*89c0*/  ISETP.NE.AND.EX P0, PT, RZ, UR5, PT, P0 ;  /* 0x00000005ff007c0c */ /* 0x000fda000bf05300 */
[----:B------:R-:W-:Y:S05]  /*89d0*/  @!P0 EXIT ;  /* 0x000000000000894d */ /* 0x000fea0003800000 */
[----:B------:R-:W-:Y:S05]  /*89e0*/  BRA `(.L_x_154) ;  /* 0x0000000000087947 */ /* 0x000fea0003800000 */
.L_x_153:
[----:B------:R-:W-:-:S13]  /*89f0*/  FSETP.NEU.AND P0, PT, R27, RZ, PT ;  /* 0x000000ff1b00720b */ /* 0x000fda0003f0d000 */
[----:B------:R-:W-:Y:S05]  /*8a00*/  @!P0 EXIT ;  /* 0x000000000000894d */ /* 0x000fea0003800000 */
.L_x_154:
[----:B------:R-:W-:Y:S05]  /*8a10*/  BSYNC.RECONVERGENT B0 ;  /* 0x0000000000007941 */ /* 0x000fea0003800200 */
.L_x_151:
[----:B------:R-:W3:Y:S01]  /*8a20*/  S2UR UR5, SR_CgaCtaId ;  /* 0x00000000000579c3 */ /* 0x000ee20000008800 */
[----:B------:R-:W-:Y:S01]  /*8a30*/  ULEA UR4, UR46, UR44, 0x3 ;  /* 0x0000002c2e047291 */ /* 0x000fe2000f8e18ff */
[----:B------:R-:W-:-:S04]  /*8a40*/  DEPBAR.LE SB0, 0x0 ;  /* 0x000080000000791a */ /* 0x000fc80000000000 */
[----:B------:R-:W-:-:S04]  /*8a50*/  UIADD3 UR4, UPT, UPT, UR4, 0xb0, URZ ;  /* 0x000000b004047890 */ /* 0x000fc8000fffe0ff */
[----:B---3--:R-:W-:-:S09]  /*8a60*/  UPRMT UR4, UR5, 0x654, UR4 ;  /* 0x0000065405047896 */ /* 0x008fd20008000004 */
[----:B------:R-:W-:Y:S01]  /*8a70*/  SYNCS.ARRIVE.TRANS64.RED.A1T0 RZ, [UR4], RZ ;  /* 0x000000ffffff79a7 */ /* 0x000fe20008100404 */
[----:B------:R-:W-:Y:S05]  /*8a80*/  EXIT ;  /* 0x000000000000794d */ /* 0x000fea0003800000 */
.L_x_25:
[----:B-1----:R1:W2:Y:S02]  /*8a90*/  SYNCS.PHASECHK.TRANS64.TRYWAIT P0, [R0+URZ+0x150], R2 ;  /* 0x00015002000075a7 */ /* 0x0022a400080011ff */
[----:B--2---:R-:W-:Y:S05]  /*8aa0*/  @!P0 NANOSLEEP.SYNCS 0x989680 ;  /* 0x009896800000895d */ /* 0x004fea0003900000 */
[----:B------:R-:W2:Y:S02]  /*8ab0*/  @!P0 SYNCS.PHASECHK.TRANS64 P0, [R0+URZ+0x150], R2 ;  /* 0x00015002000085a7 */ /* 0x000ea400080010ff */
[----:B--2---:R-:W-:Y:S05]  /*8ac0*/  @!P0 BRA `(.L_x_25) ;  /* 0xfffffffc00f08947 */ /* 0x004fea000383ffff */
[----:B------:R-:W-:Y:S05]  /*8ad0*/  BRA `(.L_x_155) ;  /* 0xffffff90003c7947 */ /* 0x000fea000383ffff */
.L_x_28:
[----:B-1----:R-:W-:-:S07]  /*8ae0*/  MOV R0, UR33 ;  /* 0x0000002100007c02 */ /* 0x002fce0008000f00 */
.L_x_156:
[----:B-1----:R1:W2:Y:S02]  /*8af0*/  SYNCS.PHASECHK.TRANS64.TRYWAIT P0, [R0+URZ+0x48], R3 ;  /* 0x00004803000075a7 */ /* 0x0022a400080011ff */
[----:B--2---:R-:W-:Y:S05]  /*8b00*/  @!P0 NANOSLEEP.SYNCS 0x989680 ;  /* 0x009896800000895d */ /* 0x004fea0003900000 */
[----:B------:R-:W2:Y:S02]  /*8b10*/  @!P0 SYNCS.PHASECHK.TRANS64 P0, [R0+URZ+0x48], R3 ;  /* 0x00004803000085a7 */ /* 0x000ea400080010ff */
[----:B--2---:R-:W-:Y:S05]  /*8b20*/  @!P0 BRA `(.L_x_156) ;  /* 0xfffffffc00f08947 */ /* 0x004fea000383ffff */
[----:B------:R-:W-:Y:S05]  /*8b30*/  BRA `(.L_x_27) ;  /* 0xffffff90008c7947 */ /* 0x000fea000383ffff */
.L_x_35:
[----:B-1----:R-:W-:-:S07]  /*8b40*/  MOV R0, UR17 ;  /* 0x0000001100007c02 */ /* 0x002fce0008000f00 */
.L_x_157:
[----:B-1----:R1:W2:Y:S02]  /*8b50*/  SYNCS.PHASECHK.TRANS64.TRYWAIT P0, [R0+URZ+0x48], R3 ;  /* 0x00004803000075a7 */ /* 0x0022a400080011ff */
[----:B--2---:R-:W-:Y:S05]  /*8b60*/  @!P0 NANOSLEEP.SYNCS 0x989680 ;  /* 0x009896800000895d */ /* 0x004fea0003900000 */
[----:B------:R-:W2:Y:S02]  /*8b70*/  @!P0 SYNCS.PHASECHK.TRANS64 P0, [R0+URZ+0x48], R3 ;  /* 0x00004803000085a7 */ /* 0x000ea400080010ff */
[----:B--2---:R-:W-:Y:S05]  /*8b80*/  @!P0 BRA `(.L_x_157) ;  /* 0xfffffffc00f08947 */ /* 0x004fea000383ffff */
[----:B------:R-:W-:Y:S05]  /*8b90*/  BRA `(.L_x_34) ;  /* 0xffffff9400507947 */ /* 0x000fea000383ffff */
.L_x_40:
[----:B-1----:R1:W2:Y:S02]  /*8ba0*/  SYNCS.PHASECHK.TRANS64.TRYWAIT P0, [R3+URZ+0xe0], R0 ;  /* 0x0000e000030075a7 */ /* 0x0022a400080011ff */
[----:B--2---:R-:W-:Y:S05]  /*8bb0*/  @!P0 NANOSLEEP.SYNCS 0x989680 ;  /* 0x009896800000895d */ /* 0x004fea0003900000 */
[----:B------:R-:W2:Y:S02]  /*8bc0*/  @!P0 SYNCS.PHASECHK.TRANS64 P0, [R3+URZ+0xe0], R0 ;  /* 0x0000e000030085a7 */ /* 0x000ea400080010ff */
[----:B--2---:R-:W-:Y:S05]  /*8bd0*/  @!P0 BRA `(.L_x_40) ;  /* 0xfffffffc00f08947 */ /* 0x004fea000383ffff */
[----:B------:R-:W-:Y:S05]  /*8be0*/  BRA `(.L_x_158) ;  /* 0xffffff9400f47947 */ /* 0x000fea000383ffff */
.L_x_44:
[----:B------:R-:W-:-:S07]  /*8bf0*/  MOV R0, UR4 ;  /* 0x0000000400007c02 */ /* 0x000fce0008000f00 */
.L_x_159:
[----:B-1----:R1:W2:Y:S02]  /*8c00*/  SYNCS.PHASECHK.TRANS64.TRYWAIT P0, [R0+URZ], R2 ;  /* 0x00000002000075a7 */ /* 0x0022a400080011ff */
[----:B--2---:R-:W-:Y:S05]  /*8c10*/  @!P0 NANOSLEEP.SYNCS 0x989680 ;  /* 0x009896800000895d */ /* 0x004fea0003900000 */
[----:B------:R-:W2:Y:S02]  /*8c20*/  @!P0 SYNCS.PHASECHK.TRANS64 P0, [R0+URZ], R2 ;  /* 0x00000002000085a7 */ /* 0x000ea400080010ff */
[----:B--2---:R-:W-:Y:S05]  /*8c30*/  @!P0 BRA `(.L_x_159) ;  /* 0xfffffffc00f08947 */ /* 0x004fea000383ffff */
[----:B------:R-:W-:Y:S05]  /*8c40*/  BRA `(.L_x_160) ;  /* 0xffffff9c00a07947 */ /* 0x000fea000383ffff */
.L_x_45:
[----:B------:R-:W-:-:S07]  /*8c50*/  MOV R0, UR5 ;  /* 0x0000000500007c02 */ /* 0x000fce0008000f00 */
.L_x_161:
[----:B-1----:R1:W2:Y:S02]  /*8c60*/  SYNCS.PHASECHK.TRANS64.TRYWAIT P0, [R0+URZ], R3 ;  /* 0x00000003000075a7 */ /* 0x0022a400080011ff */
[----:B--2---:R-:W-:Y:S05]  /*8c70*/  @!P0 NANOSLEEP.SYNCS 0x989680 ;  /* 0x009896800000895d */ /* 0x004fea0003900000 */
[----:B------:R-:W2:Y:S02]  /*8c80*/  @!P0 SYNCS.PHASECHK.TRANS64 P0, [R0+URZ], R3 ;  /* 0x00000003000085a7 */ /* 0x000ea400080010ff */
[----:B--2---:R-:W-:Y:S05]  /*8c90*/  @!P0 BRA `(.L_x_161) ;  /* 0xfffffffc00f08947 */ /* 0x004fea000383ffff */
[----:B------:R-:W-:Y:S05]  /*8ca0*/  BRA `(.L_x_162) ;  /* 0xffffff9c00ac7947 */ /* 0x000fea000383ffff */
.L_x_46:
[----:B------:R-:W-:-:S07]  /*8cb0*/  MOV R0, UR5 ;  /* 0x0000000500007c02 */ /* 0x000fce0008000f00 */
.L_x_163:
[----:B-1----:R1:W2:Y:S02]  /*8cc0*/  SYNCS.PHASECHK.TRANS64.TRYWAIT P0, [R0+URZ], R3 ;  /* 0x00000003000075a7 */ /* 0x0022a400080011ff */
[----:B--2---:R-:W-:Y:S05]  /*8cd0*/  @!P0 NANOSLEEP.SYNCS 0x989680 ;  /* 0x009896800000895d */ /* 0x004fea0003900000 */
[----:B------:R-:W2:Y:S02]  /*8ce0*/  @!P0 SYNCS.PHASECHK.TRANS64 P0, [R0+URZ], R3 ;  /* 0x00000003000085a7 */ /* 0x000ea400080010ff */
[----:B--2---:R-:W-:Y:S05]  /*8cf0*/  @!P0 BRA `(.L_x_163) ;  /* 0xfffffffc00f08947 */ /* 0x004fea000383ffff */
[----:B------:R-:W-:Y:S05]  /*8d00*/  BRA `(.L_x_164) ;  /* 0xffffff9c00b87947 */ /* 0x000fea000383ffff */
.L_x_47:
[----:B------:R-:W-:-:S07]  /*8d10*/  MOV R0, UR5 ;  /* 0x0000000500007c02 */ /* 0x000fce0008000f00 */
.L_x_165:
[----:B-1----:R1:W2:Y:S02]  /*8d20*/  SYNCS.PHASECHK.TRANS64.TRYWAIT P0, [R0+URZ], R3 ;  /* 0x00000003000075a7 */ /* 0x0022a400080011ff */
[----:B--2---:R-:W-:Y:S05]  /*8d30*/  @!P0 NANOSLEEP.SYNCS 0x989680 ;  /* 0x009896800000895d */ /* 0x004fea0003900000 */
[----:B------:R-:W2:Y:S02]  /*8d40*/  @!P0 SYNCS.PHASECHK.TRANS64 P0, [R0+URZ], R3 ;  /* 0x00000003000085a7 */ /* 0x000ea400080010ff */
[----:B--2---:R-:W-:Y:S05]  /*8d50*/  @!P0 BRA `(.L_x_165) ;  /* 0xfffffffc00f08947 */ /* 0x004fea000383ffff */
[----:B------:R-:W-:Y:S05]  /*8d60*/  BRA `(.L_x_166) ;  /* 0xffffff9c00c47947 */ /* 0x000fea000383ffff */
.L_x_48:
[----:B------:R-:W-:-:S07]  /*8d70*/  MOV R0, UR5 ;  /* 0x0000000500007c02 */ /* 0x000fce0008000f00 */
.L_x_167:
[----:B-1----:R1:W2:Y:S02]  /*8d80*/  SYNCS.PHASECHK.TRANS64.TRYWAIT P0, [R0+URZ], R3 ;  /* 0x00000003000075a7 */ /* 0x0022a400080011ff */
[----:B--2---:R-:W-:Y:S05]  /*8d90*/  @!P0 NANOSLEEP.SYNCS 0x989680 ;  /* 0x009896800000895d */ /* 0x004fea0003900000 */
[----:B------:R-:W2:Y:S02]  /*8da0*/  @!P0 SYNCS.PHASECHK.TRANS64 P0, [R0+URZ], R3 ;  /* 0x00000003000085a7 */ /* 0x000ea400080010ff */
[----:B--2---:R-:W-:Y:S05]  /*8db0*/  @!P0 BRA `(.L_x_167) ;  /* 0xfffffffc00f08947 */ /* 0x004fea000383ffff */
[----:B------:R-:W-:Y:S05]  /*8dc0*/  BRA `(.L_x_168) ;  /* 0xffffff9c00d07947 */ /* 0x000fea000383ffff */
.L_x_49:
[----:B------:R-:W-:-:S07]  /*8dd0*/  MOV R0, UR5 ;  /* 0x0000000500007c02 */ /* 0x000fce0008000f00 */
.L_x_169:
[----:B-1----:R1:W2:Y:S02]  /*8de0*/  SYNCS.PHASECHK.TRANS64.TRYWAIT P0, [R0+URZ], R3 ;  /* 0x00000003000075a7 */ /* 0x0022a400080011ff */
[----:B--2---:R-:W-:Y:S05]  /*8df0*/  @!P0 NANOSLEEP.SYNCS 0x989680 ;  /* 0x009896800000895d */ /* 0x004fea0003900000 */
[----:B------:R-:W2:Y:S02]  /*8e00*/  @!P0 SYNCS.PHASECHK.TRANS64 P0, [R0+URZ], R3 ;  /* 0x00000003000085a7 */ /* 0x000ea400080010ff */
[----:B--2---:R-:W-:Y:S05]  /*8e10*/  @!P0 BRA `(.L_x_169) ;  /* 0xfffffffc00f08947 */ /* 0x004fea000383ffff */
[----:B------:R-:W-:Y:S05]  /*8e20*/  BRA `(.L_x_170) ;  /* 0xffffff9c00dc7947 */ /* 0x000fea000383ffff */
.L_x_50:
[----:B------:R-:W-:-:S07]  /*8e30*/  MOV R0, UR5 ;  /* 0x0000000500007c02 */ /* 0x000fce0008000f00 */
.L_x_171:
[----:B-1----:R1:W2:Y:S02]  /*8e40*/  SYNCS.PHASECHK.TRANS64.TRYWAIT P0, [R0+URZ], R3 ;  /* 0x00000003000075a7 */ /* 0x0022a400080011ff */
[----:B--2---:R-:W-:Y:S05]  /*8e50*/  @!P0 NANOSLEEP.SYNCS 0x989680 ;  /* 0x009896800000895d */ /* 0x004fea0003900000 */
[----:B------:R-:W2:Y:S02]  /*8e60*/  @!P0 SYNCS.PHASECHK.TRANS64 P0, [R0+URZ], R3 ;  /* 0x00000003000085a7 */ /* 0x000ea400080010ff */
[----:B--2---:R-:W-:Y:S05]  /*8e70*/  @!P0 BRA `(.L_x_171) ;  /* 0xfffffffc00f08947 */ /* 0x004fea000383ffff */
[----:B------:R-:W-:Y:S05]  /*8e80*/  BRA `(.L_x_172) ;  /* 0xffffff9c00e87947 */ /* 0x000fea000383ffff */
.L_x_51:
[----:B------:R-:W-:-:S07]  /*8e90*/  MOV R0, UR5 ;  /* 0x0000000500007c02 */ /* 0x000fce0008000f00 */
.L_x_173:
[----:B-1----:R1:W2:Y:S02]  /*8ea0*/  SYNCS.PHASECHK.TRANS64.TRYWAIT P0, [R0+URZ], R3 ;  /* 0x00000003000075a7 */ /* 0x0022a400080011ff */
[----:B--2---:R-:W-:Y:S05]  /*8eb0*/  @!P0 NANOSLEEP.SYNCS 0x989680 ;  /* 0x009896800000895d */ /* 0x004fea0003900000 */
[----:B------:R-:W2:Y:S02]  /*8ec0*/  @!P0 SYNCS.PHASECHK.TRANS64 P0, [R0+URZ], R3 ;  /* 0x00000003000085a7 */ /* 0x000ea400080010ff */
[----:B--2---:R-:W-:Y:S05]  /*8ed0*/  @!P0 BRA `(.L_x_173) ;  /* 0xfffffffc00f08947 */ /* 0x004fea000383ffff */
[----:B------:R-:W-:Y:S05]  /*8ee0*/  BRA `(.L_x_174) ;  /* 0xffffff9c00f47947 */ /* 0x000fea000383ffff */
.L_x_54:
[----:B-1----:R1:W2:Y:S02]  /*8ef0*/  SYNCS.PHASECHK.TRANS64.TRYWAIT P0, [R0+URZ+0x140], R4 ;  /* 0x00014004000075a7 */ /* 0x0022a400080011ff */
[----:B--2---:R-:W-:Y:S05]  /*8f00*/  @!P0 NANOSLEEP.SYNCS 0x989680 ;  /* 0x009896800000895d */ /* 0x004fea0003900000 */
[----:B------:R-:W2:Y:S02]  /*8f10*/  @!P0 SYNCS.PHASECHK.TRANS64 P0, [R0+URZ+0x140], R4 ;  /* 0x00014004000085a7 */ /* 0x000ea400080010ff */
[----:B--2---:R-:W-:Y:S05]  /*8f20*/  @!P0 BRA `(.L_x_54) ;  /* 0xfffffffc00f08947 */ /* 0x004fea000383ffff */
[----:B------:R-:W-:Y:S05]  /*8f30*/  BRA `(.L_x_175) ;  /* 0xffffffa000587947 */ /* 0x000fea000383ffff */
.L_x_55:
[----:B------:R-:W-:-:S07]  /*8f40*/  MOV R0, UR4 ;  /* 0x0000000400007c02 */ /* 0x000fce0008000f00 */
.L_x_176:
[----:B-1----:R1:W2:Y:S02]  /*8f50*/  SYNCS.PHASECHK.TRANS64.TRYWAIT P0, [R0+URZ+0xf0], R5 ;  /* 0x0000f005000075a7 */ /* 0x0022a400080011ff */
[----:B--2---:R-:W-:Y:S05]  /*8f60*/  @!P0 NANOSLEEP.SYNCS 0x989680 ;  /* 0x009896800000895d */ /* 0x004fea0003900000 */
[----:B------:R-:W2:Y:S02]  /*8f70*/  @!P0 SYNCS.PHASECHK.TRANS64 P0, [R0+URZ+0xf0], R5 ;  /* 0x0000f005000085a7 */ /* 0x000ea400080010ff */
[----:B--2---:R-:W-:Y:S05]  /*8f80*/  @!P0 BRA `(.L_x_176) ;  /* 0xfffffffc00f08947 */ /* 0x004fea000383ffff */
[----:B------:R-:W-:Y:S05]  /*8f90*/  BRA `(.L_x_177) ;  /* 0xffffffa000687947 */ /* 0x000fea000383ffff */
.L_x_56:
[----:B-1----:R1:W2:Y:S02]  /*8fa0*/  SYNCS.PHASECHK.TRANS64.TRYWAIT P1, [R0+URZ+0xe0], R4 ;  /* 0x0000e004000075a7 */ /* 0x0022a400080211ff */
[----:B--2---:R-:W-:Y:S05]  /*8fb0*/  @!P1 NANOSLEEP.SYNCS 0x989680 ;  /* 0x009896800000995d */ /* 0x004fea0003900000 */
[----:B------:R-:W2:Y:S02]  /*8fc0*/  @!P1 SYNCS.PHASECHK.TRANS64 P1, [R0+URZ+0xe0], R4 ;  /* 0x0000e004000095a7 */ /* 0x000ea400080210ff */
[----:B--2---:R-:W-:Y:S05]  /*8fd0*/  @!P1 BRA `(.L_x_56) ;  /* 0xfffffffc00f09947 */ /* 0x004fea000383ffff */
[----:B------:R-:W-:Y:S05]  /*8fe0*/  BRA `(.L_x_178) ;  /* 0xffffffa000987947 */ /* 0x000fea000383ffff */
.L_x_59:
[----:B------:R-:W-:-:S07]  /*8ff0*/  MOV R0, UR4 ;  /* 0x0000000400007c02 */ /* 0x000fce0008000f00 */
.L_x_179:
[----:B-1----:R1:W2:Y:S02]  /*9000*/  SYNCS.PHASECHK.TRANS64.TRYWAIT P0, [R0+URZ+0xf0], R2 ;  /* 0x0000f002000075a7 */ /* 0x0022a400080011ff */
[----:B--2---:R-:W-:Y:S05]  /*9010*/  @!P0 NANOSLEEP.SYNCS 0x989680 ;  /* 0x009896800000895d */ /* 0x004fea0003900000 */
[----:B------:R-:W2:Y:S02]  /*9020*/  @!P0 SYNCS.PHASECHK.TRANS64 P0, [R0+URZ+0xf0], R2 ;  /* 0x0000f002000085a7 */ /* 0x000ea400080010ff */
[----:B--2---:R-:W-:Y:S05]  /*9030*/  @!P0 BRA `(.L_x_179) ;  /* 0xfffffffc00f08947 */ /* 0x004fea000383ffff */
[----:B------:R-:W-:Y:S05]  /*9040*/  BRA `(.L_x_58) ;  /* 0xffffffa000ec7947 */ /* 0x000fea000383ffff */
.L_x_68:
[----:B-1----:R-:W-:-:S04]  /*9050*/  MOV R5, UR5 ;  /* 0x0000000500057c02 */ /* 0x002fc80008000f00 */
[----:B------:R1:W2:Y:S03]  /*9060*/  SYNCS.PHASECHK.TRANS64.TRYWAIT P0, [R5+URZ+0x8], R6 ;  /* 0x00000806050075a7 */ /* 0x0002a600080011ff */
[----:B--2---:R-:W-:Y:S05]  /*9070*/  @!P0 NANOSLEEP.SYNCS 0x989680 ;  /* 0x009896800000895d */ /* 0x004fea0003900000 */
[----:B------:R-:W2:Y:S02]  /*9080*/  @!P0 SYNCS.PHASECHK.TRANS64 P0, [R5+URZ+0x8], R6 ;  /* 0x00000806050085a7 */ /* 0x000ea400080010ff */
[----:B--2---:R-:W-:Y:S05]  /*9090*/  @!P0 BRA `(.L_x_68) ;  /* 0xfffffffc00ec8947 */ /* 0x004fea000383ffff */
[----:B------:R-:W-:Y:S05]  /*90a0*/  BRA `(.L_x_67) ;  /* 0xffffffa400a47947 */ /* 0x000fea000383ffff */
.L_x_70:
[----:B------:R-:W-:Y:S01]  /*90b0*/  BSSY B0, `(.L_x_180) ;  /* 0x0000006000007945 */ /* 0x000fe20003800000 */
[----:B------:R-:W-:-:S07]  /*90c0*/  MOV R15, 0xffffffff ;  /* 0xffffffff000f7802 */ /* 0x000fce0000000f00 */
[----:B-1---5:R-:W-:Y:S05]  /*90d0*/  WARPSYNC.COLLECTIVE R15, `(.L_x_181) ;  /* 0x000000000f0c7348 */ /* 0x022fea0003c00000 */
[----:B------:R-:W-:Y:S02]  /*90e0*/  ELECT P6, UR79, PT ;  /* 0x00000000004f782f */ /* 0x000fe400038c0000 */
[----:B------:R-:W-:Y:S01]  /*90f0*/  MOV R14, UR79 ;  /* 0x0000004f000e7c02 */ /* 0x000fe20008000f00 */
[----:B-1---5:R-:W-:Y:S10]  /*9100*/  ENDCOLLECTIVE ;  /* 0x000000000000791b */ /* 0x022ff40003800000 */
.L_x_181:
[----:B------:R-:W-:Y:S05]  /*9110*/  BSYNC B0 ;  /* 0x0000000000007941 */ /* 0x000fea0003800000 */
.L_x_180:
[----:B------:R-:W-:Y:S01]  /*9120*/  PLOP3.LUT P0, PT, P6, PT, PT, 0x80, 0x8 ;  /* 0x000000000008781c */ /* 0x000fe2000370f070 */
[----:B------:R-:W-:-:S12]  /*9130*/  BRA `(.L_x_182) ;  /* 0xffffffa400d07947 */ /* 0x000fd8000383ffff */
.L_x_72:
[----:B-1----:R-:W-:-:S04]  /*9140*/  MOV R3, UR5 ;  /* 0x0000000500037c02 */ /* 0x002fc80008000f00 */
[----:B------:R1:W2:Y:S03]  /*9150*/  SYNCS.PHASECHK.TRANS64.TRYWAIT P0, [R3+URZ+0x8], R4 ;  /* 0x00000804030075a7 */ /* 0x0002a600080011ff */
[----:B--2---:R-:W-:Y:S05]  /*9160*/  @!P0 NANOSLEEP.SYNCS 0x989680 ;  /* 0x009896800000895d */ /* 0x004fea0003900000 */
[----:B------:R-:W2:Y:S02]  /*9170*/  @!P0 SYNCS.PHASECHK.TRANS64 P0, [R3+URZ+0x8], R4 ;  /* 0x00000804030085a7 */ /* 0x000ea400080010ff */
[----:B--2---:R-:W-:Y:S05]  /*9180*/  @!P0 BRA `(.L_x_72) ;  /* 0xfffffffc00ec8947 */ /* 0x004fea000383ffff */
[----:B------:R-:W-:Y:S05]  /*9190*/  BRA `(.L_x_71) ;  /* 0xffffffa400d47947 */ /* 0x000fea000383ffff */
.L_x_73:
[----:B-1----:R1:W2:Y:S02]  /*91a0*/  SYNCS.PHASECHK.TRANS64.TRYWAIT P0, [R0+URZ+0xe0], R4 ;  /* 0x0000e004000075a7 */ /* 0x0022a400080011ff */
[----:B--2---:R-:W-:Y:S05]  /*91b0*/  @!P0 NANOSLEEP.SYNCS 0x989680 ;  /* 0x009896800000895d */ /* 0x004fea0003900000 */
[----:B------:R-:W2:Y:S02]  /*91c0*/  @!P0 SYNCS.PHASECHK.TRANS64 P0, [R0+URZ+0xe0], R4 ;  /* 0x0000e004000085a7 */ /* 0x000ea400080010ff */
[----:B--2---:R-:W-:Y:S05]  /*91d0*/  @!P0 BRA `(.L_x_73) ;  /* 0xfffffffc00f08947 */ /* 0x004fea000383ffff */
[----:B------:R-:W-:Y:S05]  /*91e0*/  BRA `(.L_x_183) ;  /* 0xffffffa800c07947 */ /* 0x000fea000383ffff */
.L_x_75:
[----:B------:R-:W-:-:S07]  /*91f0*/  MOV R0, UR31 ;  /* 0x0000001f00007c02 */ /* 0x000fce0008000f00 */
.L_x_184:
[----:B-1----:R1:W2:Y:S02]  /*9200*/  SYNCS.PHASECHK.TRANS64.TRYWAIT P0, [R0+URZ+0x120], R4 ;  /* 0x00012004000075a7 */ /* 0x0022a400080011ff */
[----:B--2---:R-:W-:Y:S05]  /*9210*/  @!P0 NANOSLEEP.SYNCS 0x989680 ;  /* 0x009896800000895d */ /* 0x004fea0003900000 */
[----:B------:R-:W2:Y:S02]  /*9220*/  @!P0 SYNCS.PHASECHK.TRANS64 P0, [R0+URZ+0x120], R4 ;  /* 0x00012004000085a7 */ /* 0x000ea400080010ff */
[----:B--2---:R-:W-:Y:S05]  /*9230*/  @!P0 BRA `(.L_x_184) ;  /* 0xfffffffc00f08947 */ /* 0x004fea000383ffff */
[----:B------:R-:W-:Y:S05]  /*9240*/  BRA `(.L_x_185) ;  /* 0xffffffac000c7947 */ /* 0x000fea000383ffff */
.L_x_78:
[----:B------:R-:W-:Y:S07]  /*9250*/  MOV R0, UR5 ;  /* 0x0000000500007c02 */ /* 0x000fee0008000f00 */
.L_x_186:
[----:B-1----:R1:W2:Y:S02]  /*9260*/  SYNCS.PHASECHK.TRANS64.TRYWAIT P0, [R0+URZ], R4 ;  /* 0x00000004000075a7 */ /* 0x0022a400080011ff */
[----:B--2---:R-:W-:Y:S05]  /*9270*/  @!P0 NANOSLEEP.SYNCS 0x989680 ;  /* 0x009896800000895d */ /* 0x004fea0003900000 */
[----:B------:R-:W2:Y:S02]  /*9280*/  @!P0 SYNCS.PHASECHK.TRANS64 P0, [R0+URZ], R4 ;  /* 0x00000004000085a7 */ /* 0x000ea400080010ff */
[----:B--2---:R-:W-:Y:S05]  /*9290*/  @!P0 BRA `(.L_x_186) ;  /* 0xfffffffc00f08947 */ /* 0x004fea000383ffff */
[----:B------:R-:W-:Y:S05]  /*92a0*/  BRA `(.L_x_77) ;  /* 0xffffffac00207947 */ /* 0x000fea000383ffff */
.L_x_82:
[----:B-1----:R-:W-:-:S07]  /*92b0*/  MOV R0, UR4 ;  /* 0x0000000400007c02 */ /* 0x002fce0008000f00 */
.L_x_187:
[----:B-1----:R1:W2:Y:S02]  /*92c0*/  SYNCS.PHASECHK.TRANS64.TRYWAIT P0, [R0+URZ], R2 ;  /* 0x00000002000075a7 */ /* 0x0022a400080011ff */
[----:B--2---:R-:W-:Y:S05]  /*92d0*/  @!P0 NANOSLEEP.SYNCS 0x989680 ;  /* 0x009896800000895d */ /* 0x004fea0003900000 */
[----:B------:R-:W2:Y:S02]  /*92e0*/  @!P0 SYNCS.PHASECHK.TRANS64 P0, [R0+URZ], R2 ;  /* 0x00000002000085a7 */ /* 0x000ea400080010ff */
[----:B--2---:R-:W-:Y:S05]  /*92f0*/  @!P0 BRA `(.L_x_187) ;  /* 0xfffffffc00f08947 */ /* 0x004fea000383ffff */
[----:B------:R-:W-:Y:S05]  /*9300*/  BRA `(.L_x_188) ;  /* 0xffffffb000147947 */ /* 0x000fea000383ffff */
.L_x_83:
[----:B------:R-:W-:-:S07]  /*9310*/  MOV R0, UR5 ;  /* 0x0000000500007c02 */ /* 0x000fce0008000f00 */
.L_x_189:
[----:B-1----:R1:W2:Y:S02]  /*9320*/  SYNCS.PHASECHK.TRANS64.TRYWAIT P0, [R0+URZ], R3 ;  /* 0x00000003000075a7 */ /* 0x0022a400080011ff */
[----:B--2---:R-:W-:Y:S05]  /*9330*/  @!P0 NANOSLEEP.SYNCS 0x989680 ;  /* 0x009896800000895d */ /* 0x004fea0003900000 */
[----:B------:R-:W2:Y:S02]  /*9340*/  @!P0 SYNCS.PHASECHK.TRANS64 P0, [R0+URZ], R3 ;  /* 0x00000003000085a7 */ /* 0x000ea400080010ff */
[----:B--2---:R-:W-:Y:S05]  /*9350*/  @!P0 BRA `(.L_x_189) ;  /* 0xfffffffc00f08947 */ /* 0x004fea000383ffff */
[----:B------:R-:W-:Y:S05]  /*9360*/  BRA `(.L_x_190) ;  /* 0xffffffb000207947 */ /* 0x000fea000383ffff */
.L_x_84:
[----:B------:R-:W-:-:S07]  /*9370*/  MOV R0, UR5 ;  /* 0x0000000500007c02 */ /* 0x000fce0008000f00 */
.L_x_191:
[----:B-1----:R1:W2:Y:S02]  /*9380*/  SYNCS.PHASECHK.TRANS64.TRYWAIT P0, [R0+URZ], R3 ;  /* 0x00000003000075a7 */ /* 0x0022a400080011ff */
[----:B--2---:R-:W-:Y:S05]  /*9390*/  @!P0 NANOSLEEP.SYNCS 0x989680 ;  /* 0x009896800000895d */ /* 0x004fea0003900000 */
[----:B------:R-:W2:Y:S02]  /*93a0*/  @!P0 SYNCS.PHASECHK.TRANS64 P0, [R0+URZ], R3 ;  /* 0x00000003000085a7 */ /* 0x000ea400080010ff */
[----:B--2---:R-:W-:Y:S05]  /*93b0*/  @!P0 BRA `(.L_x_191) ;  /* 0xfffffffc00f08947 */ /* 0x004fea000383ffff */
[----:B------:R-:W-:Y:S05]  /*93c0*/  BRA `(.L_x_192) ;  /* 0xffffffb0002c7947 */ /* 0x000fea000383ffff */
.L_x_87:
[----:B------:R-:W-:-:S07]  /*93d0*/  MOV R0, UR26 ;  /* 0x0000001a00007c02 */ /* 0x000fce0008000f00 */
.L_x_193:
[----:B-1----:R1:W2:Y:S02]  /*93e0*/  SYNCS.PHASECHK.TRANS64.TRYWAIT P1, [R0+URZ+0x160], R2 ;  /* 0x00016002000075a7 */ /* 0x0022a400080211ff */
[----:B--2---:R-:W-:Y:S05]  /*93f0*/  @!P1 NANOSLEEP.SYNCS 0x989680 ;  /* 0x009896800000995d */ /* 0x004fea0003900000 */
[----:B------:R-:W2:Y:S02]  /*9400*/  @!P1 SYNCS.PHASECHK.TRANS64 P1, [R0+URZ+0x160], R2 ;  /* 0x00016002000095a7 */ /* 0x000ea400080210ff */
[----:B--2---:R-:W-:Y:S05]  /*9410*/  @!P1 BRA `(.L_x_193) ;  /* 0xfffffffc00f09947 */ /* 0x004fea000383ffff */
[----:B------:R-:W-:Y:S05]  /*9420*/  BRA `(.L_x_194) ;  /* 0xffffffb000787947 */ /* 0x000fea000383ffff */
.L_x_92:
[----:B--2---:R2:W3:Y:S02]  /*9430*/  SYNCS.PHASECHK.TRANS64.TRYWAIT P0, [R12+URZ+0xe0], R0 ;  /* 0x0000e0000c0075a7 */ /* 0x0044e400080011ff */
[----:B---3--:R-:W-:Y:S05]  /*9440*/  @!P0 NANOSLEEP.SYNCS 0x989680 ;  /* 0x009896800000895d */ /* 0x008fea0003900000 */
[----:B------:R-:W3:Y:S02]  /*9450*/  @!P0 SYNCS.PHASECHK.TRANS64 P0, [R12+URZ+0xe0], R0 ;  /* 0x0000e0000c0085a7 */ /* 0x000ee400080010ff */
[----:B---3--:R-:W-:Y:S05]  /*9460*/  @!P0 BRA `(.L_x_92) ;  /* 0xfffffffc00f08947 */ /* 0x008fea000383ffff */
[----:B------:R-:W-:Y:S05]  /*9470*/  BRA `(.L_x_195) ;  /* 0xffffffb400b07947 */ /* 0x000fea000383ffff */
.L_x_95:
[----:B--2---:R-:W-:Y:S07]  /*9480*/  MOV R0, UR21 ;  /* 0x0000001500007c02 */ /* 0x004fee0008000f00 */
.L_x_196:
[----:B--2---:R2:W3:Y:S02]  /*9490*/  SYNCS.PHASECHK.TRANS64.TRYWAIT P2, [R0+URZ+0xd8], R6 ;  /* 0x0000d806000075a7 */ /* 0x0044e400080411ff */
[----:B---3--:R-:W-:Y:S05]  /*94a0*/  @!P2 NANOSLEEP.SYNCS 0x989680 ;  /* 0x009896800000a95d */ /* 0x008fea0003900000 */
[----:B------:R-:W3:Y:S02]  /*94b0*/  @!P2 SYNCS.PHASECHK.TRANS64 P2, [R0+URZ+0xd8], R6 ;  /* 0x0000d8060000a5a7 */ /* 0x000ee400080410ff */
[----:B---3--:R-:W-:Y:S05]  /*94c0*/  @!P2 BRA `(.L_x_196) ;  /* 0xfffffffc00f0a947 */ /* 0x008fea000383ffff */
[----:B------:R-:W-:Y:S05]  /*94d0*/  BRA `(.L_x_94) ;  /* 0xffffffbc00187947 */ /* 0x000fea000383ffff */
.L_x_98:
[----:B------:R-:W-:Y:S07]  /*94e0*/  MOV R0, UR21 ;  /* 0x0000001500007c02 */ /* 0x000fee0008000f00 */
.L_x_197:
[----:B--2---:R2:W3:Y:S02]  /*94f0*/  SYNCS.PHASECHK.TRANS64.TRYWAIT P0, [R0+URZ+0xb0], R9 ;  /* 0x0000b009000075a7 */ /* 0x0044e400080011ff */
[----:B---3--:R-:W-:Y:S05]  /*9500*/  @!P0 NANOSLEEP.SYNCS 0x989680 ;  /* 0x009896800000895d */ /* 0x008fea0003900000 */
[----:B------:R-:W3:Y:S02]  /*9510*/  @!P0 SYNCS.PHASECHK.TRANS64 P0, [R0+URZ+0xb0], R9 ;  /* 0x0000b009000085a7 */ /* 0x000ee400080010ff */
[----:B---3--:R-:W-:Y:S05]  /*9520*/  @!P0 BRA `(.L_x_197) ;  /* 0xfffffffc00f08947 */ /* 0x008fea000383ffff */
[----:B------:R-:W-:Y:S05]  /*9530*/  BRA `(.L_x_198) ;  /* 0xffffffbc00747947 */ /* 0x000fea000383ffff */
.L_x_99:
[----:B------:R-:W-:Y:S07]  /*9540*/  MOV R0, UR21 ;  /* 0x0000001500007c02 */ /* 0x000fee0008000f00 */
.L_x_199:
[----:B--2---:R2:W3:Y:S02]  /*9550*/  SYNCS.PHASECHK.TRANS64.TRYWAIT P0, [R0+URZ+0xb8], R9 ;  /* 0x0000b809000075a7 */ /* 0x0044e400080011ff */
[----:B---3--:R-:W-:Y:S05]  /*9560*/  @!P0 NANOSLEEP.SYNCS 0x989680 ;  /* 0x009896800000895d */ /* 0x008fea0003900000 */
[----:B------:R-:W3:Y:S02]  /*9570*/  @!P0 SYNCS.PHASECHK.TRANS64 P0, [R0+URZ+0xb8], R9 ;  /* 0x0000b809000085a7 */ /* 0x000ee400080010ff */
[----:B---3--:R-:W-:Y:S05]  /*9580*/  @!P0 BRA `(.L_x_199) ;  /* 0xfffffffc00f08947 */ /* 0x008fea000383ffff */
[----:B------:R-:W-:Y:S05]  /*9590*/  BRA `(.L_x_200) ;  /* 0xffffffbc00ac7947 */ /* 0x000fea000383ffff */
.L_x_100:
[----:B------:R-:W-:Y:S07]  /*95a0*/  MOV R0, UR21 ;  /* 0x0000001500007c02 */ /* 0x000fee0008000f00 */
.L_x_201:
[----:B--2---:R2:W3:Y:S02]  /*95b0*/  SYNCS.PHASECHK.TRANS64.TRYWAIT P0, [R0+URZ+0xc0], R9 ;  /* 0x0000c009000075a7 */ /* 0x0044e400080011ff */
[----:B---3--:R-:W-:Y:S05]  /*95c0*/  @!P0 NANOSLEEP.SYNCS 0x989680 ;  /* 0x009896800000895d */ /* 0x008fea0003900000 */
[----:B------:R-:W3:Y:S02]  /*95d0*/  @!P0 SYNCS.PHASECHK.TRANS64 P0, [R0+URZ+0xc0], R9 ;  /* 0x0000c009000085a7 */ /* 0x000ee400080010ff */
[----:B---3--:R-:W-:Y:S05]  /*95e0*/  @!P0 BRA `(.L_x_201) ;  /* 0xfffffffc00f08947 */ /* 0x008fea000383ffff */
[----:B------:R-:W-:Y:S05]  /*95f0*/  BRA `(.L_x_202) ;  /* 0xffffffbc00f07947 */ /* 0x000fea000383ffff */
.L_x_101:
[----:B------:R-:W-:Y:S07]  /*9600*/  MOV R0, UR21 ;  /* 0x0000001500007c02 */ /* 0x000fee0008000f00 */
.L_x_203:
[----:B--2---:R2:W3:Y:S02]  /*9610*/  SYNCS.PHASECHK.TRANS64.TRYWAIT P0, [R0+URZ+0xc8], R9 ;  /* 0x0000c809000075a7 */ /* 0x0044e400080011ff */
[----:B---3--:R-:W-:Y:S05]  /*9620*/  @!P0 NANOSLEEP.SYNCS 0x989680 ;  /* 0x009896800000895d */ /* 0x008fea0003900000 */
[----:B------:R-:W3:Y:S02]  /*9630*/  @!P0 SYNCS.PHASECHK.TRANS64 P0, [R0+URZ+0xc8], R9 ;  /* 0x0000c809000085a7 */ /* 0x000ee400080010ff */
[----:B---3--:R-:W-:Y:S05]  /*9640*/  @!P0 BRA `(.L_x_203) ;  /* 0xfffffffc00f08947 */ /* 0x008fea000383ffff */
[----:B------:R-:W-:Y:S05]  /*9650*/  BRA `(.L_x_204) ;  /* 0xffffffc000307947 */ /* 0x000fea000383ffff */
.L_x_103:
[----:B------:R-:W-:-:S07]  /*9660*/  MOV R0, UR21 ;  /* 0x0000001500007c02 */ /* 0x000fce0008000f00 */
.L_x_205:
[----:B---3--:R3:W4:Y:S02]  /*9670*/  SYNCS.PHASECHK.TRANS64.TRYWAIT P0, [R0+URZ+0xb0], R2 ;  /* 0x0000b002000075a7 */ /* 0x00872400080011ff */
[----:B----4-:R-:W-:Y:S05]  /*9680*/  @!P0 NANOSLEEP.SYNCS 0x989680 ;  /* 0x009896800000895d */ /* 0x010fea0003900000 */
[----:B------:R-:W4:Y:S02]  /*9690*/  @!P0 SYNCS.PHASECHK.TRANS64 P0, [R0+URZ+0xb0], R2 ;  /* 0x0000b002000085a7 */ /* 0x000f2400080010ff */
[----:B----4-:R-:W-:Y:S05]  /*96a0*/  @!P0 BRA `(.L_x_205) ;  /* 0xfffffffc00f08947 */ /* 0x010fea000383ffff */
[----:B------:R-:W-:Y:S05]  /*96b0*/  BRA `(.L_x_206) ;  /* 0xffffffc000a87947 */ /* 0x000fea000383ffff */
.L_x_104:
[----:B---3--:R-:W-:-:S07]  /*96c0*/  MOV R0, UR21 ;  /* 0x0000001500007c02 */ /* 0x008fce0008000f00 */
.L_x_207:
[----:B---3--:R3:W4:Y:S02]  /*96d0*/  SYNCS.PHASECHK.TRANS64.TRYWAIT P0, [R0+URZ+0xb8], R2 ;  /* 0x0000b802000075a7 */ /* 0x00872400080011ff */
[----:B----4-:R-:W-:Y:S05]  /*96e0*/  @!P0 NANOSLEEP.SYNCS 0x989680 ;  /* 0x009896800000895d */ /* 0x010fea0003900000 */
[----:B------:R-:W4:Y:S02]  /*96f0*/  @!P0 SYNCS.PHASECHK.TRANS64 P0, [R0+URZ+0xb8], R2 ;  /* 0x0000b802000085a7 */ /* 0x000f2400080010ff */
[----:B----4-:R-:W-:Y:S05]  /*9700*/  @!P0 BRA `(.L_x_207) ;  /* 0xfffffffc00f08947 */ /* 0x010fea000383ffff */
[----:B------:R-:W-:Y:S05]  /*9710*/  BRA `(.L_x_208) ;  /* 0xffffffc000987947 */ /* 0x000fea000383ffff */
.L_x_105:
[----:B---3--:R-:W-:-:S07]  /*9720*/  MOV R0, UR21 ;  /* 0x0000001500007c02 */ /* 0x008fce0008000f00 */
.L_x_209:
[----:B---3--:R3:W4:Y:S02]  /*9730*/  SYNCS.PHASECHK.TRANS64.TRYWAIT P0, [R0+URZ+0xc0], R2 ;  /* 0x0000c002000075a7 */ /* 0x00872400080011ff */
[----:B----4-:R-:W-:Y:S05]  /*9740*/  @!P0 NANOSLEEP.SYNCS 0x989680 ;  /* 0x009896800000895d */ /* 0x010fea0003900000 */
[----:B------:R-:W4:Y:S02]  /*9750*/  @!P0 SYNCS.PHASECHK.TRANS64 P0, [R0+URZ+0xc0], R2 ;  /* 0x0000c002000085a7 */ /* 0x000f2400080010ff */
[----:B----4-:R-:W-:Y:S05]  /*9760*/  @!P0 BRA `(.L_x_209) ;  /* 0xfffffffc00f08947 */ /* 0x010fea000383ffff */
[----:B------:R-:W-:Y:S05]  /*9770*/  BRA `(.L_x_210) ;  /* 0xffffffc000887947 */ /* 0x000fea000383ffff */
.L_x_107:
[----:B-1----:R1:W2:Y:S02]  /*9780*/  SYNCS.PHASECHK.TRANS64.TRYWAIT P0, [R3+URZ+0xe0], R0 ;  /* 0x0000e000030075a7 */ /* 0x0022a400080011ff */
[----:B--2---:R-:W-:Y:S05]  /*9790*/  @!P0 NANOSLEEP.SYNCS 0x989680 ;  /* 0x009896800000895d */ /* 0x004fea0003900000 */
[----:B------:R-:W2:Y:S02]  /*97a0*/  @!P0 SYNCS.PHASECHK.TRANS64 P0, [R3+URZ+0xe0], R0 ;  /* 0x0000e000030085a7 */ /* 0x000ea400080010ff */
[----:B--2---:R-:W-:Y:S05]  /*97b0*/  @!P0 BRA `(.L_x_107) ;  /* 0xfffffffc00f08947 */ /* 0x004fea000383ffff */
[----:B------:R-:W-:Y:S05]  /*97c0*/  BRA `(.L_x_211) ;  /* 0xffffffc400447947 */ /* 0x000fea000383ffff */
.L_x_118:
[----:B-1----:R-:W-:Y:S04]  /*97d0*/  MOV R2, UR44 ;  /* 0x0000002c00027c02 */ /* 0x002fe80008000f00 */
[----:B------:R1:W2:Y:S03]  /*97e0*/  SYNCS.PHASECHK.TRANS64.TRYWAIT P1, [R2+URZ+0x90], R3 ;  /* 0x00009003020075a7 */ /* 0x0002a600080211ff */
[----:B--2---:R-:W-:Y:S05]  /*97f0*/  @!P1 NANOSLEEP.SYNCS 0x989680 ;  /* 0x009896800000995d */ /* 0x004fea0003900000 */
[----:B------:R-:W2:Y:S02]  /*9800*/  @!P1 SYNCS.PHASECHK.TRANS64 P1, [R2+URZ+0x90], R3 ;  /* 0x00009003020095a7 */ /* 0x000ea400080210ff */
[----:B--2---:R-:W-:Y:S05]  /*9810*/  @!P1 BRA `(.L_x_118) ;  /* 0xfffffffc00ec9947 */ /* 0x004fea000383ffff */
[----:B------:R-:W-:Y:S05]  /*9820*/  BRA `(.L_x_117) ;  /* 0xffffffd000a87947 */ /* 0x000fea000383ffff */
.L_x_120:
[----:B-1----:R1:W4:Y:S02]  /*9830*/  SYNCS.PHASECHK.TRANS64.TRYWAIT P0, [R69+URZ+0x100], R0 ;  /* 0x00010000450075a7 */ /* 0x00232400080011ff */
[----:B----4-:R-:W-:Y:S05]  /*9840*/  @!P0 NANOSLEEP.SYNCS 0x989680 ;  /* 0x009896800000895d */ /* 0x010fea0003900000 */
[----:B------:R-:W4:Y:S02]  /*9850*/  @!P0 SYNCS.PHASECHK.TRANS64 P0, [R69+URZ+0x100], R0 ;  /* 0x00010000450085a7 */ /* 0x000f2400080010ff */
[----:B----4-:R-:W-:Y:S05]  /*9860*/  @!P0 BRA `(.L_x_120) ;  /* 0xfffffffc00f08947 */ /* 0x010fea000383ffff */
[----:B------:R-:W-:Y:S05]  /*9870*/  BRA `(.L_x_119) ;  /* 0xffffffd000d07947 */ /* 0x000fea000383ffff */
.L_x_129:
[----:B-1----:R1:W3:Y:S02]  /*9880*/  SYNCS.PHASECHK.TRANS64.TRYWAIT P0, [R2+URZ+0x90], R0 ;  /* 0x00009000020075a7 */ /* 0x0022e400080011ff */
[----:B---3--:R-:W-:Y:S05]  /*9890*/  @!P0 NANOSLEEP.SYNCS 0x989680 ;  /* 0x009896800000895d */ /* 0x008fea0003900000 */
[----:B------:R-:W3:Y:S02]  /*98a0*/  @!P0 SYNCS.PHASECHK.TRANS64 P0, [R2+URZ+0x90], R0 ;  /* 0x00009000020085a7 */ /* 0x000ee400080010ff */
[----:B---3--:R-:W-:Y:S05]  /*98b0*/  @!P0 BRA `(.L_x_129) ;  /* 0xfffffffc00f08947 */ /* 0x008fea000383ffff */
[----:B------:R-:W-:Y:S05]  /*98c0*/  BRA `(.L_x_128) ;  /* 0xffffffd8006c7947 */ /* 0x000fea000383ffff */
.L_x_137:
[----:B-1----:R1:W3:Y:S02]  /*98d0*/  SYNCS.PHASECHK.TRANS64.TRYWAIT P0, [R6+URZ+0x90], R5 ;  /* 0x00009005060075a7 */ /* 0x0022e400080011ff */
[----:B---3--:R-:W-:Y:S05]  /*98e0*/  @!P0 NANOSLEEP.SYNCS 0x989680 ;  /* 0x009896800000895d */ /* 0x008fea0003900000 */
[----:B------:R-:W3:Y:S02]  /*98f0*/  @!P0 SYNCS.PHASECHK.TRANS64 P0, [R6+URZ+0x90], R5 ;  /* 0x00009005060085a7 */ /* 0x000ee400080010ff */
[----:B---3--:R-:W-:Y:S05]  /*9900*/  @!P0 BRA `(.L_x_137) ;  /* 0xfffffffc00f08947 */ /* 0x008fea000383ffff */
[----:B------:R-:W-:Y:S05]  /*9910*/  BRA `(.L_x_136) ;  /* 0xffffffe000307947 */ /* 0x000fea000383ffff */
.L_x_145:
[----:B-1----:R1:W3:Y:S02]  /*9920*/  SYNCS.PHASECHK.TRANS64.TRYWAIT P0, [R0+URZ+0x90], R5 ;  /* 0x00009005000075a7 */ /* 0x0022e400080011ff */
[----:B---3--:R-:W-:Y:S05]  /*9930*/  @!P0 NANOSLEEP.SYNCS 0x989680 ;  /* 0x009896800000895d */ /* 0x008fea0003900000 */
[----:B------:R-:W3:Y:S02]  /*9940*/  @!P0 SYNCS.PHASECHK.TRANS64 P0, [R0+URZ+0x90], R5 ;  /* 0x00009005000085a7 */ /* 0x000ee400080010ff */
[----:B---3--:R-:W-:Y:S05]  /*9950*/  @!P0 BRA `(.L_x_145) ;  /* 0xfffffffc00f08947 */ /* 0x008fea000383ffff */
[----:B------:R-:W-:Y:S05]  /*9960*/  BRA `(.L_x_144) ;  /* 0xffffffe400f07947 */ /* 0x000fea000383ffff */
        .weak           $__internal_0_$__cuda_sm10x_tcgen05_guardrail_trap_col_being_dealloced_not_returned_by_alloc
        .type           $__internal_0_$__cuda_sm10x_tcgen05_guardrail_trap_col_being_dealloced_not_returned_by_alloc,@function
        .size           $__internal_0_$__cuda_sm10x_tcgen05_guardrail_trap_col_being_dealloced_not_returned_by_alloc,($__internal_1_$__cuda_sm10x_tcgen05_guardrail_trap_phase_invalid_during_alloc - $__internal_0_$__cuda_sm10x_tcgen05_guardrail_trap_col_being_dealloced_not_returned_by_alloc)
$__internal_0_$__cuda_sm10x_tcgen05_guardrail_trap_col_being_dealloced_not_returned_by_alloc:
[----:B------:R-:W-:Y:S05]  /*9970*/  BPT.TRAP 0x1 ;  /* 0x000000040000795c */ /* 0x000fea0000300000 */
[----:B------:R-:W-:-:S04]  /*9980*/  HFMA2 R3, -RZ, RZ, 0, 0 ;  /* 0x00000000ff037431 */ /* 0x000fc800000001ff */
[----:B------:R-:W-:Y:S05]  /*9990*/  RET.REL.NODEC R2 `(_ZN7cutlass13device_kernelINS_4gemm6kernel13GemmUniversalIN4cute5tupleIJiiiiEEENS1_10collective13CollectiveMmaINS1_35MainloopSm100TmaUmmaWarpSpecializedILi9ELi2ELi4ENS5_IJNS4_1CILi2EEESB_NSA_ILi1EEEEEEEENS5_IJNSA_ILi256EEENSA_ILi64EEENSA_ILi32EEEEEEfNS5_IJlSC_lEEEfSJ_NS4_8TiledMMAINS4_8MMA_AtomIJNS4_23SM100_MMA_TF32_2x1SM_SSINS_10tfloat32_tESN_fLi256ELi64ELNS4_4UMMA5MajorE0ELSP_0ELNSO_7ScaleInE0ELSQ_0EEEEEENS4_6LayoutINS5_IJSC_SC_SC_EEENS5_IJNSA_ILi0EEESV_SV_EEEEENS5_IJNS4_10UnderscoreESY_SY_EEEEENS4_28SM100_TMA_2SM_LOAD_MULTICASTENS4_14ComposedLayoutINS4_7SwizzleILi3ELi4ELi3EEENS4_18smem_ptr_flag_bitsILi32EEENST_INS5_IJNSA_ILi8EEESH_EEENS5_IJSH_SC_EEEEEEEvNS4_8identityENS4_18SM100_TMA_2SM_LOADES1B_vS1C_EENS_8epilogue10collective18CollectiveEpilogueINS1F_23Sm100TmaWarpSpecializedILi4ELi2ELi16ELb1ELb0EEEJNS5_IJNSA_ILi128EEESG_SH_EEENS5_IJNST_IS1K_SC_EENST_INSA_ILi16EEESC_EEEEEfSJ_fSJ_NS1F_6fusion15FusionCallbacksIS1J_NS1Q_17LinearCombinationIffffLNS_15FloatRoundStyleE2EEES1L_S1P_JEEENS4_5SM1004TMEM4LOAD26SM100_TMEM_LOAD_32dp32b16xENS4_13SM90_TMA_LOADENS12_INS13_ILi2ELi4ELi3EEES16_NST_INS5_IJS17_S1N_EEENS5_IJS1N_SC_EEEEEEENS4_39AutoVectorizingCopyWithAssumedAlignmentILi128EEENS4_14SM90_TMA_STOREES25_S27_S27_EEEvvEEEEvNT_6ParamsE) ;  /* 0xffffff6402987950 */ /* 0x000fea0003c3ffff */
        .weak           $__internal_1_$__cuda_sm10x_tcgen05_guardrail_trap_phase_invalid_during_alloc
        .type           $__internal_1_$__cuda_sm10x_tcgen05_guardrail_trap_phase_invalid_during_alloc,@function
        .size           $__internal_1_$__cuda_sm10x_tcgen05_guardrail_trap_phase_invalid_during_alloc,($__internal_2_$__cuda_sm10x_tcgen05_guardrail_trap_unallocated_columns_being_dealloced - $__internal_1_$__cuda_sm10x_tcgen05_guardrail_trap_phase_invalid_during_alloc)
$__internal_1_$__cuda_sm10x_tcgen05_guardrail_trap_phase_invalid_during_alloc:
[----:B------:R-:W-:Y:S05]  /*99a0*/  BPT.TRAP 0x1 ;  /* 0x000000040000795c */ /* 0x000fea0000300000 */
[----:B------:R-:W-:-:S04]  /*99b0*/  MOV R5, 0x0 ;  /* 0x0000000000057802 */ /* 0x000fc80000000f00 */
[----:B------:R-:W-:Y:S05]  /*99c0*/  RET.REL.NODEC R4 `(_ZN7cutlass13device_kernelINS_4gemm6kernel13GemmUniversalIN4cute5tupleIJiiiiEEENS1_10collective13CollectiveMmaINS1_35MainloopSm100TmaUmmaWarpSpecializedILi9ELi2ELi4ENS5_IJNS4_1CILi2EEESB_NSA_ILi1EEEEEEEENS5_IJNSA_ILi256EEENSA_ILi64EEENSA_ILi32EEEEEEfNS5_IJlSC_lEEEfSJ_NS4_8TiledMMAINS4_8MMA_AtomIJNS4_23SM100_MMA_TF32_2x1SM_SSINS_10tfloat32_tESN_fLi256ELi64ELNS4_4UMMA5MajorE0ELSP_0ELNSO_7ScaleInE0ELSQ_0EEEEEENS4_6LayoutINS5_IJSC_SC_SC_EEENS5_IJNSA_ILi0EEESV_SV_EEEEENS5_IJNS4_10UnderscoreESY_SY_EEEEENS4_28SM100_TMA_2SM_LOAD_MULTICASTENS4_14ComposedLayoutINS4_7SwizzleILi3ELi4ELi3EEENS4_18smem_ptr_flag_bitsILi32EEENST_INS5_IJNSA_ILi8EEESH_EEENS5_IJSH_SC_EEEEEEEvNS4_8identityENS4_18SM100_TMA_2SM_LOADES1B_vS1C_EENS_8epilogue10collective18CollectiveEpilogueINS1F_23Sm100TmaWarpSpecializedILi4ELi2ELi16ELb1ELb0EEEJNS5_IJNSA_ILi128EEESG_SH_EEENS5_IJNST_IS1K_SC_EENST_INSA_ILi16EEESC_EEEEEfSJ_fSJ_NS1F_6fusion15FusionCallbacksIS1J_NS1Q_17LinearCombinationIffffLNS_15FloatRoundStyleE2EEES1L_S1P_JEEENS4_5SM1004TMEM4LOAD26SM100_TMEM_LOAD_32dp32b16xENS4_13SM90_TMA_LOADENS12_INS13_ILi2ELi4ELi3EEES16_NST_INS5_IJS17_S1N_EEENS5_IJS1N_SC_EEEEEEENS4_39AutoVectorizingCopyWithAssumedAlignmentILi128EEENS4_14SM90_TMA_STOREES25_S27_S27_EEEvvEEEEvNT_6ParamsE) ;  /* 0xffffff64048c7950 */ /* 0x000fea0003c3ffff */
        .weak           $__internal_2_$__cuda_sm10x_tcgen05_guardrail_trap_unallocated_columns_being_dealloced
        .type           $__internal_2_$__cuda_sm10x_tcgen05_guardrail_trap_unallocated_columns_being_dealloced,@function
        .size           $__internal_2_$__cuda_sm10x_tcgen05_guardrail_trap_unallocated_columns_being_dealloced,(.L_x_213 - $__internal_2_$__cuda_sm10x_tcgen05_guardrail_trap_unallocated_columns_being_dealloced)
$__internal_2_$__cuda_sm10x_tcgen05_guardrail_trap_unallocated_columns_being_dealloced:
[----:B------:R-:W-:Y:S05]  /*99d0*/  BPT.TRAP 0x1 ;  /* 0x000000040000795c */ /* 0x000fea0000300000 */
[----:B------:R-:W-:-:S04]  /*99e0*/  HFMA2 R3, -RZ, RZ, 0, 0 ;  /* 0x00000000ff037431 */ /* 0x000fc800000001ff */
[----:B------:R-:W-:Y:S05]  /*99f0*/  RET.REL.NODEC R2 `(_ZN7cutlass13device_kernelINS_4gemm6kernel13GemmUniversalIN4cute5tupleIJiiiiEEENS1_10collective13CollectiveMmaINS1_35MainloopSm100TmaUmmaWarpSpecializedILi9ELi2ELi4ENS5_IJNS4_1CILi2EEESB_NSA_ILi1EEEEEEEENS5_IJNSA_ILi256EEENSA_ILi64EEENSA_ILi32EEEEEEfNS5_IJlSC_lEEEfSJ_NS4_8TiledMMAINS4_8MMA_AtomIJNS4_23SM100_MMA_TF32_2x1SM_SSINS_10tfloat32_tESN_fLi256ELi64ELNS4_4UMMA5MajorE0ELSP_0ELNSO_7ScaleInE0ELSQ_0EEEEEENS4_6LayoutINS5_IJSC_SC_SC_EEENS5_IJNSA_ILi0EEESV_SV_EEEEENS5_IJNS4_10UnderscoreESY_SY_EEEEENS4_28SM100_TMA_2SM_LOAD_MULTICASTENS4_14ComposedLayoutINS4_7SwizzleILi3ELi4ELi3EEENS4_18smem_ptr_flag_bitsILi32EEENST_INS5_IJNSA_ILi8EEESH_EEENS5_IJSH_SC_EEEEEEEvNS4_8identityENS4_18SM100_TMA_2SM_LOADES1B_vS1C_EENS_8epilogue10collective18CollectiveEpilogueINS1F_23Sm100TmaWarpSpecializedILi4ELi2ELi16ELb1ELb0EEEJNS5_IJNSA_ILi128EEESG_SH_EEENS5_IJNST_IS1K_SC_EENST_INSA_ILi16EEESC_EEEEEfSJ_fSJ_NS1F_6fusion15FusionCallbacksIS1J_NS1Q_17LinearCombinationIffffLNS_15FloatRoundStyleE2EEES1L_S1P_JEEENS4_5SM1004TMEM4LOAD26SM100_TMEM_LOAD_32dp32b16xENS4_13SM90_TMA_LOADENS12_INS13_ILi2ELi4ELi3EEES16_NST_INS5_IJS17_S1N_EEENS5_IJS1N_SC_EEEEEEENS4_39AutoVectorizingCopyWithAssumedAlignmentILi128EEENS4_14SM90_TMA_STOREES25_S27_S27_EEEvvEEEEvNT_6ParamsE) ;  /* 0xffffff6402807950 */ /* 0x000fea0003c3ffff */
.L_x_212:
[----:B------:R-:W-:-:S00]  /*9a00*/  BRA `(.L_x_212) ;  /* 0xfffffffc00fc7947 */ /* 0x000fc0000383ffff */
[----:B------:R-:W-:-:S00]  /*9a10*/  NOP ;  /* 0x0000000000007918 */ /* 0x000fc00000000000 */
        /* <DEDUP_REMOVED lines=14> */
.L_x_213:


//--------------------- .nv.global.init           --------------------------
	.section	.nv.global.init,"aw",@progbits
.nv.global.init:
	.type		$str$27,@object
	.size		$str$27,($str$28 - $str$27)
$str$27:
        /*0000*/ 	.byte	0x28, 0x61, 0x64, 0x64, 0x72, 0x65, 0x73, 0x73, 0x20, 0x26, 0x20, 0x6d, 0x61, 0x73, 0x6b, 0x29
        /*0010*/ 	.byte	0x20, 0x3d, 0x3d, 0x20, 0x30, 0x00
	.type		$str$28,@object
	.size		$str$28,($str$26 - $str$28)
$str$28:
        /*0016*/ 	.byte	0x2f, 0x74, 0x6d, 0x70, 0x2f, 0x63, 0x75, 0x74, 0x6c, 0x61, 0x73, 0x73, 0x5f, 0x73, 0x77, 0x65
        /*0026*/ 	.byte	0x65, 0x70, 0x5f, 0x73, 0x72, 0x63, 0x2f, 0x69, 0x6e, 0x63, 0x6c, 0x75, 0x64, 0x65, 0x2f, 0x63
        /*0036*/ 	.byte	0x75, 0x74, 0x65, 0x2f, 0x70, 0x6f, 0x69, 0x6e, 0x74, 0x65, 0x72, 0x5f, 0x66, 0x6c, 0x61, 0x67
        /*0046*/ 	.byte	0x67, 0x65, 0x64, 0x2e, 0x68, 0x70, 0x70, 0x00
	.type		$str$26,@object
	.size		$str$26,($str$25 - $str$26)
$str$26:
        /*004e*/ 	.byte	0x2f, 0x74, 0x6d, 0x70, 0x2f, 0x63, 0x75, 0x74, 0x6c, 0x61, 0x73, 0x73, 0x5f, 0x73, 0x77, 0x65
        /*005e*/ 	.byte	0x65, 0x70, 0x5f, 0x73, 0x72, 0x63, 0x2f, 0x69, 0x6e, 0x63, 0x6c, 0x75, 0x64, 0x65, 0x2f, 0x63
        /*006e*/ 	.byte	0x75, 0x74, 0x65, 0x2f, 0x61, 0x74, 0x6f, 0x6d, 0x2f, 0x63, 0x6f, 0x70, 0x79, 0x5f, 0x74, 0x72
        /*007e*/ 	.byte	0x61, 0x69, 0x74, 0x73, 0x5f, 0x73, 0x6d, 0x31, 0x30, 0x30, 0x2e, 0x68, 0x70, 0x70, 0x00
	.type		$str$25,@object
	.size		$str$25,(__unnamed_1 - $str$25)
$str$25:
        /*008d*/ 	.byte	0x28, 0x28, 0x75, 0x69, 0x6e, 0x74, 0x33, 0x32, 0x5f, 0x74, 0x28, 0x74, 0x68, 0x72, 0x65, 0x61
        /*009d*/ 	.byte	0x64, 0x49, 0x64, 0x78, 0x2e, 0x78, 0x29, 0x20, 0x2f, 0x20, 0x33, 0x32, 0x29, 0x20, 0x25, 0x20
        /*00ad*/ 	.byte	0x34, 0x29, 0x20, 0x3d, 0x3d, 0x20, 0x28, 0x28, 0x28, 0x74, 0x6d, 0x65, 0x6d, 0x5f, 0x61, 0x64
        /*00bd*/ 	.byte	0x64, 0x72, 0x20, 0x3e, 0x3e, 0x20, 0x31, 0x36, 0x29, 0x20, 0x2f, 0x20, 0x33, 0x32, 0x29, 0x20
        /*00cd*/ 	.byte	0x25, 0x20, 0x34, 0x29, 0x00
	.type		__unnamed_1,@object
	.size		__unnamed_1,(__unnamed_2 - __unnamed_1)
__unnamed_1:
        /*00d2*/ 	.byte	0x61, 0x75, 0x74, 0x6f, 0x20, 0x63, 0x75, 0x74, 0x65, 0x3a, 0x3a, 0x61, 0x73, 0x5f, 0x70, 0x6f
        /* <DEDUP_REMOVED lines=23> */
        /*0252*/ 	.byte	0x43, 0x3c, 0x32, 0x30, 0x34, 0x38, 0x3e, 0x3e, 0x3e, 0x3e, 0x5d, 0x00
	.type		__unnamed_2,@object
	.size		__unnamed_2,(.L_2 - __unnamed_2)
__unnamed_2:
        /* <DEDUP_REMOVED lines=42> */
        /*04fe*/ 	.byte	0x3e, 0x5d, 0x00
.L_2:


//--------------------- .nv.shared._ZN7cutlass13device_kernelINS_4gemm6kernel13GemmUniversalIN4cute5tupleIJiiiiEEENS1_10collective13CollectiveMmaINS1_35MainloopSm100TmaUmmaWarpSpecializedILi9ELi2ELi4ENS5_IJNS4_1CILi2EEESB_NSA_ILi1EEEEEEEENS5_IJNSA_ILi256EEENSA_ILi64EEENSA_ILi32EEEEEEfNS5_IJlSC_lEEEfSJ_NS4_8TiledMMAINS4_8MMA_AtomIJNS4_23SM100_MMA_TF32_2x1SM_SSINS_10tfloat32_tESN_fLi256ELi64ELNS4_4UMMA5MajorE0ELSP_0ELNSO_7ScaleInE0ELSQ_0EEEEEENS4_6LayoutINS5_IJSC_SC_SC_EEENS5_IJNSA_ILi0EEESV_SV_EEEEENS5_IJNS4_10UnderscoreESY_SY_EEEEENS4_28SM100_TMA_2SM_LOAD_MULTICASTENS4_14ComposedLayoutINS4_7SwizzleILi3ELi4ELi3EEENS4_18smem_ptr_flag_bitsILi32EEENST_INS5_IJNSA_ILi8EEESH_EEENS5_IJSH_SC_EEEEEEEvNS4_8identityENS4_18SM100_TMA_2SM_LOADES1B_vS1C_EENS_8epilogue10collective18CollectiveEpilogueINS1F_23Sm100TmaWarpSpecializedILi4ELi2ELi16ELb1ELb0EEEJNS5_IJNSA_ILi128EEESG_SH_EEENS5_IJNST_IS1K_SC_EENST_INSA_ILi16EEESC_EEEEEfSJ_fSJ_NS1F_6fusion15FusionCallbacksIS1J_NS1Q_17LinearCombinationIffffLNS_15FloatRoundStyleE2EEES1L_S1P_JEEENS4_5SM1004TMEM4LOAD26SM100_TMEM_LOAD_32dp32b16xENS4_13SM90_TMA_LOADENS12_INS13_ILi2ELi4ELi3EEES16_NST_INS5_IJS17_S1N_EEENS5_IJS1N_SC_EEEEEEENS4_39AutoVectorizingCopyWithAssumedAlignmentILi128EEENS4_14SM90_TMA_STOREES25_S27_S27_EEEvvEEEEvNT_6ParamsE --------------------------
	.section	.nv.shared._ZN7cutlass13device_kernelINS_4gemm6kernel13GemmUniversalIN4cute5tupleIJiiiiEEENS1_10collective13CollectiveMmaINS1_35MainloopSm100TmaUmmaWarpSpecializedILi9ELi2ELi4ENS5_IJNS4_1CILi2EEESB_NSA_ILi1EEEEEEEENS5_IJNSA_ILi256EEENSA_ILi64EEENSA_ILi32EEEEEEfNS5_IJlSC_lEEEfSJ_NS4_8TiledMMAINS4_8MMA_AtomIJNS4_23SM100_MMA_TF32_2x1SM_SSINS_10tfloat32_tESN_fLi256ELi64ELNS4_4UMMA5MajorE0ELSP_0ELNSO_7ScaleInE0ELSQ_0EEEEEENS4_6LayoutINS5_IJSC_SC_SC_EEENS5_IJNSA_ILi0EEESV_SV_EEEEENS5_IJNS4_10UnderscoreESY_SY_EEEEENS4_28SM100_TMA_2SM_LOAD_MULTICASTENS4_14ComposedLayoutINS4_7SwizzleILi3ELi4ELi3EEENS4_18smem_ptr_flag_bitsILi32EEENST_INS5_IJNSA_ILi8EEESH_EEENS5_IJSH_SC_EEEEEEEvNS4_8identityENS4_18SM100_TMA_2SM_LOADES1B_vS1C_EENS_8epilogue10collective18CollectiveEpilogueINS1F_23Sm100TmaWarpSpecializedILi4ELi2ELi16ELb1ELb0EEEJNS5_IJNSA_ILi128EEESG_SH_EEENS5_IJNST_IS1K_SC_EENST_INSA_ILi16EEESC_EEEEEfSJ_fSJ_NS1F_6fusion15FusionCallbacksIS1J_NS1Q_17LinearCombinationIffffLNS_15FloatRoundStyleE2EEES1L_S1P_JEEENS4_5SM1004TMEM4LOAD26SM100_TMEM_LOAD_32dp32b16xENS4_13SM90_TMA_LOADENS12_INS13_ILi2ELi4ELi3EEES16_NST_INS5_IJS17_S1N_EEENS5_IJS1N_SC_EEEEEEENS4_39AutoVectorizingCopyWithAssumedAlignmentILi128EEENS4_14SM90_TMA_STOREES25_S27_S27_EEEvvEEEEvNT_6ParamsE,"aw",@nobits
	.sectionflags	@""
	.align	16
	.zero		1024


//--------------------- .nv.shared.reserved.0     --------------------------
	.section	.nv.shared.reserved.0,"aw",@nobits
	.weak		__nv_reservedSMEM_offset_0_alias
	.size		__nv_reservedSMEM_offset_0_alias, 0, 64
	.other		__nv_reservedSMEM_offset_0_alias,@"STO_CUDA_RESERVED_SHARED STV_DEFAULT"
__nv_reservedSMEM_offset_0_alias:
	.zero		0
.nv.shared.reserved.0:
	.zero		64
	.weak		__nv_reservedSMEM_tcgen05_partition
	.type		__nv_reservedSMEM_tcgen05_partition,@object
	.size		__nv_reservedSMEM_tcgen05_partition,(.L_0 - __nv_reservedSMEM_tcgen05_partition)
__nv_reservedSMEM_tcgen05_partition:
	.zero		32
.L_0:


//--------------------- .nv.global                --------------------------
	.section	.nv.global,"aw",@nobits
.nv.global:
	.type		_ZN40_INTERNAL_c01022a7_4_k_cu_ce6dec27_263484cute1_E,@object
	.size		_ZN40_INTERNAL_c01022a7_4_k_cu_ce6dec27_263484cute1_E,(_ZN40_INTERNAL_c01022a7_4_k_cu_ce6dec27_263484cuda3std3__45__cpo6cbeginE - _ZN40_INTERNAL_c01022a7_4_k_cu_ce6dec27_263484cute1_E)
_ZN40_INTERNAL_c01022a7_4_k_cu_ce6dec27_263484cute1_E:
	.zero		1
	.type		_ZN40_INTERNAL_c01022a7_4_k_cu_ce6dec27_263484cuda3std3__45__cpo6cbeginE,@object
	.size		_ZN40_INTERNAL_c01022a7_4_k_cu_ce6dec27_263484cuda3std3__45__cpo6cbeginE,(_ZN40_INTERNAL_c01022a7_4_k_cu_ce6dec27_263484cuda3std3__48in_placeE - _ZN40_INTERNAL_c01022a7_4_k_cu_ce6dec27_263484cuda3std3__45__cpo6cbeginE)
_ZN40_INTERNAL_c01022a7_4_k_cu_ce6dec27_263484cuda3std3__45__cpo6cbeginE:
	.zero		1
	.type		_ZN40_INTERNAL_c01022a7_4_k_cu_ce6dec27_263484cuda3std3__48in_placeE,@object
	.size		_ZN40_INTERNAL_c01022a7_4_k_cu_ce6dec27_263484cuda3std3__48in_placeE,(_ZN40_INTERNAL_c01022a7_4_k_cu_ce6dec27_263484cuda3std6ranges3__45__cpo9iter_moveE - _ZN40_INTERNAL_c01022a7_4_k_cu_ce6dec27_263484cuda3std3__48in_placeE)
_ZN40_INTERNAL_c01022a7_4_k_cu_ce6dec27_263484cuda3std3__48in_placeE:
	.zero		1
	.type		_ZN40_INTERNAL_c01022a7_4_k_cu_ce6dec27_263484cuda3std6ranges3__45__cpo9iter_moveE,@object
	.size		_ZN40_INTERNAL_c01022a7_4_k_cu_ce6dec27_263484cuda3std6ranges3__45__cpo9iter_moveE,(_ZN40_INTERNAL_c01022a7_4_k_cu_ce6dec27_263484cuda3std3__45__cpo5beginE - _ZN40_INTERNAL_c01022a7_4_k_cu_ce6dec27_263484cuda3std6ranges3__45__cpo9iter_moveE)
_ZN40_INTERNAL_c01022a7_4_k_cu_ce6dec27_263484cuda3std6ranges3__45__cpo9iter_moveE:
	.zero		1
	.type		_ZN40_INTERNAL_c01022a7_4_k_cu_ce6dec27_263484cuda3std3__45__cpo5beginE,@object
	.size		_ZN40_INTERNAL_c01022a7_4_k_cu_ce6dec27_263484cuda3std3__45__cpo5beginE,(_ZN40_INTERNAL_c01022a7_4_k_cu_ce6dec27_263484cuda3std3__442_GLOBAL__N__c01022a7_4_k_cu_ce6dec27_263486ignoreE - _ZN40_INTERNAL_c01022a7_4_k_cu_ce6dec27_263484cuda3std3__45__cpo5beginE)
_ZN40_INTERNAL_c01022a7_4_k_cu_ce6dec27_263484cuda3std3__45__cpo5beginE:
	.zero		1
	.type		_ZN40_INTERNAL_c01022a7_4_k_cu_ce6dec27_263484cuda3std3__442_GLOBAL__N__c01022a7_4_k_cu_ce6dec27_263486ignoreE,@object
	.size		_ZN40_INTERNAL_c01022a7_4_k_cu_ce6dec27_263484cuda3std3__442_GLOBAL__N__c01022a7_4_k_cu_ce6dec27_263486ignoreE,(_ZN40_INTERNAL_c01022a7_4_k_cu_ce6dec27_263484cute7productE - _ZN40_INTERNAL_c01022a7_4_k_cu_ce6dec27_263484cuda3std3__442_GLOBAL__N__c01022a7_4_k_cu_ce6dec27_263486ignoreE)
_ZN40_INTERNAL_c01022a7_4_k_cu_ce6dec27_263484cuda3std3__442_GLOBAL__N__c01022a7_4_k_cu_ce6dec27_263486ignoreE:
	.zero		1
	.type		_ZN40_INTERNAL_c01022a7_4_k_cu_ce6dec27_263484cute7productE,@object
	.size		_ZN40_INTERNAL_c01022a7_4_k_cu_ce6dec27_263484cute7productE,(_ZN40_INTERNAL_c01022a7_4_k_cu_ce6dec27_263484cuda3std3__45__cpo3endE - _ZN40_INTERNAL_c01022a7_4_k_cu_ce6dec27_263484cute7productE)
_ZN40_INTERNAL_c01022a7_4_k_cu_ce6dec27_263484cute7productE:
	.zero		1
	.type		_ZN40_INTERNAL_c01022a7_4_k_cu_ce6dec27_263484cuda3std3__45__cpo3endE,@object
	.size		_ZN40_INTERNAL_c01022a7_4_k_cu_ce6dec27_263484cuda3std3__45__cpo3endE,(_ZN40_INTERNAL_c01022a7_4_k_cu_ce6dec27_263484cuda3std3__419piecewise_constructE - _ZN40_INTERNAL_c01022a7_4_k_cu_ce6dec27_263484cuda3std3__45__cpo3endE)
_ZN40_INTERNAL_c01022a7_4_k_cu_ce6dec27_263484cuda3std3__45__cpo3endE:
	.zero		1
	.type		_ZN40_INTERNAL_c01022a7_4_k_cu_ce6dec27_263484cuda3std3__419piecewise_constructE,@object
	.size		_ZN40_INTERNAL_c01022a7_4_k_cu_ce6dec27_263484cuda3std3__419piecewise_constructE,(_ZN40_INTERNAL_c01022a7_4_k_cu_ce6dec27_263484cuda3std3__45__cpo4cendE - _ZN40_INTERNAL_c01022a7_4_k_cu_ce6dec27_263484cuda3std3__419piecewise_constructE)
_ZN40_INTERNAL_c01022a7_4_k_cu_ce6dec27_263484cuda3std3__419piecewise_constructE:
	.zero		1
	.type		_ZN40_INTERNAL_c01022a7_4_k_cu_ce6dec27_263484cuda3std3__45__cpo4cendE,@object
	.size		_ZN40_INTERNAL_c01022a7_4_k_cu_ce6dec27_263484cuda3std3__45__cpo4cendE,(_ZN40_INTERNAL_c01022a7_4_k_cu_ce6dec27_263484cuda3std6ranges3__45__cpo4swapE - _ZN40_INTERNAL_c01022a7_4_k_cu_ce6dec27_263484cuda3std3__45__cpo4cendE)
_ZN40_INTERNAL_c01022a7_4_k_cu_ce6dec27_263484cuda3std3__45__cpo4cendE:
	.zero		1
	.type		_ZN40_INTERNAL_c01022a7_4_k_cu_ce6dec27_263484cuda3std6ranges3__45__cpo4swapE,@object
	.size		_ZN40_INTERNAL_c01022a7_4_k_cu_ce6dec27_263484cuda3std6ranges3__45__cpo4swapE,(.L_10 - _ZN40_INTERNAL_c01022a7_4_k_cu_ce6dec27_263484cuda3std6ranges3__45__cpo4swapE)
_ZN40_INTERNAL_c01022a7_4_k_cu_ce6dec27_263484cuda3std6ranges3__45__cpo4swapE:
	.zero		1
.L_10:


//--------------------- .nv.constant0._ZN7cutlass13device_kernelINS_4gemm6kernel13GemmUniversalIN4cute5tupleIJiiiiEEENS1_10collective13CollectiveMmaINS1_35MainloopSm100TmaUmmaWarpSpecializedILi9ELi2ELi4ENS5_IJNS4_1CILi2EEESB_NSA_ILi1EEEEEEEENS5_IJNSA_ILi256EEENSA_ILi64EEENSA_ILi32EEEEEEfNS5_IJlSC_lEEEfSJ_NS4_8TiledMMAINS4_8MMA_AtomIJNS4_23SM100_MMA_TF32_2x1SM_SSINS_10tfloat32_tESN_fLi256ELi64ELNS4_4UMMA5MajorE0ELSP_0ELNSO_7ScaleInE0ELSQ_0EEEEEENS4_6LayoutINS5_IJSC_SC_SC_EEENS5_IJNSA_ILi0EEESV_SV_EEEEENS5_IJNS4_10UnderscoreESY_SY_EEEEENS4_28SM100_TMA_2SM_LOAD_MULTICASTENS4_14ComposedLayoutINS4_7SwizzleILi3ELi4ELi3EEENS4_18smem_ptr_flag_bitsILi32EEENST_INS5_IJNSA_ILi8EEESH_EEENS5_IJSH_SC_EEEEEEEvNS4_8identityENS4_18SM100_TMA_2SM_LOADES1B_vS1C_EENS_8epilogue10collective18CollectiveEpilogueINS1F_23Sm100TmaWarpSpecializedILi4ELi2ELi16ELb1ELb0EEEJNS5_IJNSA_ILi128EEESG_SH_EEENS5_IJNST_IS1K_SC_EENST_INSA_ILi16EEESC_EEEEEfSJ_fSJ_NS1F_6fusion15FusionCallbacksIS1J_NS1Q_17LinearCombinationIffffLNS_15FloatRoundStyleE2EEES1L_S1P_JEEENS4_5SM1004TMEM4LOAD26SM100_TMEM_LOAD_32dp32b16xENS4_13SM90_TMA_LOADENS12_INS13_ILi2ELi4ELi3EEES16_NST_INS5_IJS17_S1N_EEENS5_IJS1N_SC_EEEEEEENS4_39AutoVectorizingCopyWithAssumedAlignmentILi128EEENS4_14SM90_TMA_STOREES25_S27_S27_EEEvvEEEEvNT_6ParamsE --------------------------
	.section	.nv.constant0._ZN7cutlass13device_kernelINS_4gemm6kernel13GemmUniversalIN4cute5tupleIJiiiiEEENS1_10collective13CollectiveMmaINS1_35MainloopSm100TmaUmmaWarpSpecializedILi9ELi2ELi4ENS5_IJNS4_1CILi2EEESB_NSA_ILi1EEEEEEEENS5_IJNSA_ILi256EEENSA_ILi64EEENSA_ILi32EEEEEEfNS5_IJlSC_lEEEfSJ_NS4_8TiledMMAINS4_8MMA_AtomIJNS4_23SM100_MMA_TF32_2x1SM_SSINS_10tfloat32_tESN_fLi256ELi64ELNS4_4UMMA5MajorE0ELSP_0ELNSO_7ScaleInE0ELSQ_0EEEEEENS4_6LayoutINS5_IJSC_SC_SC_EEENS5_IJNSA_ILi0EEESV_SV_EEEEENS5_IJNS4_10UnderscoreESY_SY_EEEEENS4_28SM100_TMA_2SM_LOAD_MULTICASTENS4_14ComposedLayoutINS4_7SwizzleILi3ELi4ELi3EEENS4_18smem_ptr_flag_bitsILi32EEENST_INS5_IJNSA_ILi8EEESH_EEENS5_IJSH_SC_EEEEEEEvNS4_8identityENS4_18SM100_TMA_2SM_LOADES1B_vS1C_EENS_8epilogue10collective18CollectiveEpilogueINS1F_23Sm100TmaWarpSpecializedILi4ELi2ELi16ELb1ELb0EEEJNS5_IJNSA_ILi128EEESG_SH_EEENS5_IJNST_IS1K_SC_EENST_INSA_ILi16EEESC_EEEEEfSJ_fSJ_NS1F_6fusion15FusionCallbacksIS1J_NS1Q_17LinearCombinationIffffLNS_15FloatRoundStyleE2EEES1L_S1P_JEEENS4_5SM1004TMEM4LOAD26SM100_TMEM_LOAD_32dp32b16xENS4_13SM90_TMA_LOADENS12_INS13_ILi2ELi4ELi3EEES16_NST_INS5_IJS17_S1N_EEENS5_IJS1N_SC_EEEEEEENS4_39AutoVectorizingCopyWithAssumedAlignmentILi128EEENS4_14SM90_TMA_STOREES25_S27_S27_EEEvvEEEEvNT_6ParamsE,"a",@progbits
	.sectionflags	@""
	.align	4
.nv.constant0._ZN7cutlass13device_kernelINS_4gemm6kernel13GemmUniversalIN4cute5tupleIJiiiiEEENS1_10collective13CollectiveMmaINS1_35MainloopSm100TmaUmmaWarpSpecializedILi9ELi2ELi4ENS5_IJNS4_1CILi2EEESB_NSA_ILi1EEEEEEEENS5_IJNSA_ILi256EEENSA_ILi64EEENSA_ILi32EEEEEEfNS5_IJlSC_lEEEfSJ_NS4_8TiledMMAINS4_8MMA_AtomIJNS4_23SM100_MMA_TF32_2x1SM_SSINS_10tfloat32_tESN_fLi256ELi64ELNS4_4UMMA5MajorE0ELSP_0ELNSO_7ScaleInE0ELSQ_0EEEEEENS4_6LayoutINS5_IJSC_SC_SC_EEENS5_IJNSA_ILi0EEESV_SV_EEEEENS5_IJNS4_10UnderscoreESY_SY_EEEEENS4_28SM100_TMA_2SM_LOAD_MULTICASTENS4_14ComposedLayoutINS4_7SwizzleILi3ELi4ELi3EEENS4_18smem_ptr_flag_bitsILi32EEENST_INS5_IJNSA_ILi8EEESH_EEENS5_IJSH_SC_EEEEEEEvNS4_8identityENS4_18SM100_TMA_2SM_LOADES1B_vS1C_EENS_8epilogue10collective18CollectiveEpilogueINS1F_23Sm100TmaWarpSpecializedILi4ELi2ELi16ELb1ELb0EEEJNS5_IJNSA_ILi128EEESG_SH_EEENS5_IJNST_IS1K_SC_EENST_INSA_ILi16EEESC_EEEEEfSJ_fSJ_NS1F_6fusion15FusionCallbacksIS1J_NS1Q_17LinearCombinationIffffLNS_15FloatRoundStyleE2EEES1L_S1P_JEEENS4_5SM1004TMEM4LOAD26SM100_TMEM_LOAD_32dp32b16xENS4_13SM90_TMA_LOADENS12_INS13_ILi2ELi4ELi3EEES16_NST_INS5_IJS17_S1N_EEENS5_IJS1N_SC_EEEEEEENS4_39AutoVectorizingCopyWithAssumedAlignmentILi128EEENS4_14SM90_TMA_STOREES25_S27_S27_EEEvvEEEEvNT_6ParamsE:
	.zero		2944


//--------------------- SYMBOLS --------------------------

	.type		.nv.reservedSmem.offset0,@object
	.size		.nv.reservedSmem.offset0,0x4
	.type		.nv.reservedSmem.cap,@object
	.size		.nv.reservedSmem.cap,0x4
	.type		__assertfail,@function
